//
// Generated by NVIDIA NVVM Compiler
//
// Compiler Build ID: CL-36424714
// Cuda compilation tools, release 13.0, V13.0.88
// Based on NVVM 20.0.0
//

.version 9.0
.target sm_100
.address_size 64

	// .globl	_Z25svpf_local_density_kernelPKfPfS1_fii
// _ZZ23svpf_array_stats_kernelPKfPfiE5s_min has been demoted
// _ZZ23svpf_array_stats_kernelPKfPfiE5s_max has been demoted
// _ZZ23svpf_array_stats_kernelPKfPfiE5s_sum has been demoted
// _ZZ23svpf_array_stats_kernelPKfPfiE8s_sum_sq has been demoted
.global .align 4 .b8 precalc_xorwow_matrix[102400];
.global .align 4 .b8 precalc_xorwow_offset_matrix[102400];
.global .align 4 .b8 mrg32k3aM1[2304];
.global .align 4 .b8 mrg32k3aM2[2304];
.global .align 4 .b8 mrg32k3aM1SubSeq[2016];
.global .align 4 .b8 mrg32k3aM2SubSeq[2016];
.global .align 4 .b8 mrg32k3aM1Seq[2304];
.global .align 4 .b8 mrg32k3aM2Seq[2304];
.const .align 8 .b8 __cr_lgamma_table[72];
.global .align 1 .b8 _ZN34_INTERNAL_7eca7432_4_k_cu_5da7f23a4cuda3std3__45__cpo5beginE[1];
.global .align 1 .b8 _ZN34_INTERNAL_7eca7432_4_k_cu_5da7f23a4cuda3std3__45__cpo3endE[1];
.global .align 1 .b8 _ZN34_INTERNAL_7eca7432_4_k_cu_5da7f23a4cuda3std3__45__cpo6cbeginE[1];
.global .align 1 .b8 _ZN34_INTERNAL_7eca7432_4_k_cu_5da7f23a4cuda3std3__45__cpo4cendE[1];
.global .align 1 .b8 _ZN34_INTERNAL_7eca7432_4_k_cu_5da7f23a4cuda3std3__45__cpo6rbeginE[1];
.global .align 1 .b8 _ZN34_INTERNAL_7eca7432_4_k_cu_5da7f23a4cuda3std3__45__cpo4rendE[1];
.global .align 1 .b8 _ZN34_INTERNAL_7eca7432_4_k_cu_5da7f23a4cuda3std3__45__cpo7crbeginE[1];
.global .align 1 .b8 _ZN34_INTERNAL_7eca7432_4_k_cu_5da7f23a4cuda3std3__45__cpo5crendE[1];
.global .align 1 .b8 _ZN34_INTERNAL_7eca7432_4_k_cu_5da7f23a4cuda3std3__436_GLOBAL__N__7eca7432_4_k_cu_5da7f23a6ignoreE[1];
.global .align 1 .b8 _ZN34_INTERNAL_7eca7432_4_k_cu_5da7f23a4cuda3std3__419piecewise_constructE[1];
.global .align 1 .b8 _ZN34_INTERNAL_7eca7432_4_k_cu_5da7f23a4cuda3std3__48in_placeE[1];
.global .align 1 .b8 _ZN34_INTERNAL_7eca7432_4_k_cu_5da7f23a4cuda3std3__420unreachable_sentinelE[1];
.global .align 1 .b8 _ZN34_INTERNAL_7eca7432_4_k_cu_5da7f23a4cuda3std3__47nulloptE[1];
.global .align 1 .b8 _ZN34_INTERNAL_7eca7432_4_k_cu_5da7f23a4cuda3std3__48unexpectE[1];
.global .align 1 .b8 _ZN34_INTERNAL_7eca7432_4_k_cu_5da7f23a4cuda3std6ranges3__45__cpo4swapE[1];
.global .align 1 .b8 _ZN34_INTERNAL_7eca7432_4_k_cu_5da7f23a4cuda3std6ranges3__45__cpo9iter_moveE[1];
.global .align 1 .b8 _ZN34_INTERNAL_7eca7432_4_k_cu_5da7f23a4cuda3std6ranges3__45__cpo5beginE[1];
.global .align 1 .b8 _ZN34_INTERNAL_7eca7432_4_k_cu_5da7f23a4cuda3std6ranges3__45__cpo3endE[1];
.global .align 1 .b8 _ZN34_INTERNAL_7eca7432_4_k_cu_5da7f23a4cuda3std6ranges3__45__cpo6cbeginE[1];
.global .align 1 .b8 _ZN34_INTERNAL_7eca7432_4_k_cu_5da7f23a4cuda3std6ranges3__45__cpo4cendE[1];
.global .align 1 .b8 _ZN34_INTERNAL_7eca7432_4_k_cu_5da7f23a4cuda3std6ranges3__45__cpo7advanceE[1];
.global .align 1 .b8 _ZN34_INTERNAL_7eca7432_4_k_cu_5da7f23a4cuda3std6ranges3__45__cpo9iter_swapE[1];
.global .align 1 .b8 _ZN34_INTERNAL_7eca7432_4_k_cu_5da7f23a4cuda3std6ranges3__45__cpo4nextE[1];
.global .align 1 .b8 _ZN34_INTERNAL_7eca7432_4_k_cu_5da7f23a4cuda3std6ranges3__45__cpo4prevE[1];
.global .align 1 .b8 _ZN34_INTERNAL_7eca7432_4_k_cu_5da7f23a4cuda3std6ranges3__45__cpo4dataE[1];
.global .align 1 .b8 _ZN34_INTERNAL_7eca7432_4_k_cu_5da7f23a4cuda3std6ranges3__45__cpo5cdataE[1];
.global .align 1 .b8 _ZN34_INTERNAL_7eca7432_4_k_cu_5da7f23a4cuda3std6ranges3__45__cpo4sizeE[1];
.global .align 1 .b8 _ZN34_INTERNAL_7eca7432_4_k_cu_5da7f23a4cuda3std6ranges3__45__cpo5ssizeE[1];
.global .align 1 .b8 _ZN34_INTERNAL_7eca7432_4_k_cu_5da7f23a4cuda3std6ranges3__45__cpo8distanceE[1];
.global .align 1 .b8 _ZN34_INTERNAL_7eca7432_4_k_cu_5da7f23a6thrust24THRUST_300001_SM_1000_NS6system6detail10sequential3seqE[1];
.global .align 1 .b8 _ZN34_INTERNAL_7eca7432_4_k_cu_5da7f23a6thrust24THRUST_300001_SM_1000_NS12placeholders2_1E[1];
.global .align 1 .b8 _ZN34_INTERNAL_7eca7432_4_k_cu_5da7f23a6thrust24THRUST_300001_SM_1000_NS12placeholders2_2E[1];
.global .align 1 .b8 _ZN34_INTERNAL_7eca7432_4_k_cu_5da7f23a6thrust24THRUST_300001_SM_1000_NS12placeholders2_3E[1];
.global .align 1 .b8 _ZN34_INTERNAL_7eca7432_4_k_cu_5da7f23a6thrust24THRUST_300001_SM_1000_NS12placeholders2_4E[1];
.global .align 1 .b8 _ZN34_INTERNAL_7eca7432_4_k_cu_5da7f23a6thrust24THRUST_300001_SM_1000_NS12placeholders2_5E[1];
.global .align 1 .b8 _ZN34_INTERNAL_7eca7432_4_k_cu_5da7f23a6thrust24THRUST_300001_SM_1000_NS12placeholders2_6E[1];
.global .align 1 .b8 _ZN34_INTERNAL_7eca7432_4_k_cu_5da7f23a6thrust24THRUST_300001_SM_1000_NS12placeholders2_7E[1];
.global .align 1 .b8 _ZN34_INTERNAL_7eca7432_4_k_cu_5da7f23a6thrust24THRUST_300001_SM_1000_NS12placeholders2_8E[1];
.global .align 1 .b8 _ZN34_INTERNAL_7eca7432_4_k_cu_5da7f23a6thrust24THRUST_300001_SM_1000_NS12placeholders2_9E[1];
.global .align 1 .b8 _ZN34_INTERNAL_7eca7432_4_k_cu_5da7f23a6thrust24THRUST_300001_SM_1000_NS12placeholders3_10E[1];
.extern .shared .align 16 .b8 sh_h[];

.visible .entry _Z25svpf_local_density_kernelPKfPfS1_fii(
	.param .u64 .ptr .align 1 _Z25svpf_local_density_kernelPKfPfS1_fii_param_0,
	.param .u64 .ptr .align 1 _Z25svpf_local_density_kernelPKfPfS1_fii_param_1,
	.param .u64 .ptr .align 1 _Z25svpf_local_density_kernelPKfPfS1_fii_param_2,
	.param .f32 _Z25svpf_local_density_kernelPKfPfS1_fii_param_3,
	.param .u32 _Z25svpf_local_density_kernelPKfPfS1_fii_param_4,
	.param .u32 _Z25svpf_local_density_kernelPKfPfS1_fii_param_5
)
{
	.local .align 16 .b8 	__local_depot0[256];
	.reg .b64 	%SP;
	.reg .b64 	%SPL;
	.reg .pred 	%p<74>;
	.reg .b32 	%r<157>;
	.reg .b32 	%f<62>;
	.reg .b64 	%rd<36>;

	mov.u64 	%SPL, __local_depot0;
	ld.param.u64 	%rd10, [_Z25svpf_local_density_kernelPKfPfS1_fii_param_0];
	ld.param.u64 	%rd11, [_Z25svpf_local_density_kernelPKfPfS1_fii_param_1];
	ld.param.u64 	%rd12, [_Z25svpf_local_density_kernelPKfPfS1_fii_param_2];
	ld.param.f32 	%f6, [_Z25svpf_local_density_kernelPKfPfS1_fii_param_3];
	ld.param.u32 	%r58, [_Z25svpf_local_density_kernelPKfPfS1_fii_param_4];
	ld.param.u32 	%r59, [_Z25svpf_local_density_kernelPKfPfS1_fii_param_5];
	add.u64 	%rd1, %SPL, 0;
	mov.u32 	%r1, %tid.x;
	setp.ge.s32 	%p1, %r1, %r59;
	@%p1 bra 	$L__BB0_3;
	mov.u32 	%r2, %ntid.x;
	cvta.to.global.u64 	%rd2, %rd10;
	mov.u32 	%r61, sh_h;
	mov.u32 	%r133, %r1;
$L__BB0_2:
	mul.wide.s32 	%rd14, %r133, 4;
	add.s64 	%rd15, %rd2, %rd14;
	ld.global.nc.f32 	%f7, [%rd15];
	shl.b32 	%r60, %r133, 2;
	add.s32 	%r62, %r61, %r60;
	st.shared.f32 	[%r62], %f7;
	add.s32 	%r133, %r133, %r2;
	setp.lt.s32 	%p2, %r133, %r59;
	@%p2 bra 	$L__BB0_2;
$L__BB0_3:
	bar.sync 	0;
	mov.u32 	%r63, %ctaid.x;
	mov.u32 	%r64, %ntid.x;
	mad.lo.s32 	%r5, %r63, %r64, %r1;
	setp.ge.s32 	%p3, %r5, %r59;
	@%p3 bra 	$L__BB0_41;
	shl.b32 	%r65, %r5, 2;
	mov.u32 	%r66, sh_h;
	add.s32 	%r67, %r66, %r65;
	ld.shared.f32 	%f1, [%r67];
	setp.lt.s32 	%p4, %r59, 1;
	mov.f32 	%f61, 0f00000000;
	@%p4 bra 	$L__BB0_17;
	and.b32  	%r6, %r59, 7;
	setp.lt.u32 	%p5, %r59, 8;
	mov.b32 	%r142, 0;
	mov.u32 	%r147, %r142;
	@%p5 bra 	$L__BB0_8;
	and.b32  	%r142, %r59, 2147483640;
	add.s32 	%r134, %r66, 16;
	neg.s32 	%r135, %r5;
	mov.b32 	%r136, 0;
	mov.u32 	%r147, %r136;
$L__BB0_7:
	.pragma "nounroll";
	ld.shared.v4.f32 	{%f9, %f10, %f11, %f12}, [%r134+-16];
	sub.f32 	%f13, %f1, %f9;
	abs.f32 	%f14, %f13;
	setp.lt.f32 	%p6, %f14, %f6;
	setp.ne.s32 	%p7, %r135, 0;
	and.pred  	%p8, %p7, %p6;
	selp.u32 	%r73, 1, 0, %p8;
	add.s32 	%r74, %r147, %r73;
	add.s32 	%r75, %r136, 1;
	sub.f32 	%f15, %f1, %f10;
	abs.f32 	%f16, %f15;
	setp.lt.f32 	%p9, %f16, %f6;
	setp.ne.s32 	%p10, %r5, %r75;
	and.pred  	%p11, %p10, %p9;
	selp.u32 	%r76, 1, 0, %p11;
	add.s32 	%r77, %r74, %r76;
	add.s32 	%r78, %r136, 2;
	sub.f32 	%f17, %f1, %f11;
	abs.f32 	%f18, %f17;
	setp.lt.f32 	%p12, %f18, %f6;
	setp.ne.s32 	%p13, %r5, %r78;
	and.pred  	%p14, %p13, %p12;
	selp.u32 	%r79, 1, 0, %p14;
	add.s32 	%r80, %r77, %r79;
	add.s32 	%r81, %r136, 3;
	sub.f32 	%f19, %f1, %f12;
	abs.f32 	%f20, %f19;
	setp.lt.f32 	%p15, %f20, %f6;
	setp.ne.s32 	%p16, %r5, %r81;
	and.pred  	%p17, %p16, %p15;
	selp.u32 	%r82, 1, 0, %p17;
	add.s32 	%r83, %r80, %r82;
	add.s32 	%r84, %r136, 4;
	ld.shared.v4.f32 	{%f21, %f22, %f23, %f24}, [%r134];
	sub.f32 	%f25, %f1, %f21;
	abs.f32 	%f26, %f25;
	setp.lt.f32 	%p18, %f26, %f6;
	setp.ne.s32 	%p19, %r5, %r84;
	and.pred  	%p20, %p19, %p18;
	selp.u32 	%r85, 1, 0, %p20;
	add.s32 	%r86, %r83, %r85;
	add.s32 	%r87, %r136, 5;
	sub.f32 	%f27, %f1, %f22;
	abs.f32 	%f28, %f27;
	setp.lt.f32 	%p21, %f28, %f6;
	setp.ne.s32 	%p22, %r5, %r87;
	and.pred  	%p23, %p22, %p21;
	selp.u32 	%r88, 1, 0, %p23;
	add.s32 	%r89, %r86, %r88;
	add.s32 	%r90, %r136, 6;
	sub.f32 	%f29, %f1, %f23;
	abs.f32 	%f30, %f29;
	setp.lt.f32 	%p24, %f30, %f6;
	setp.ne.s32 	%p25, %r5, %r90;
	and.pred  	%p26, %p25, %p24;
	selp.u32 	%r91, 1, 0, %p26;
	add.s32 	%r92, %r89, %r91;
	add.s32 	%r93, %r136, 7;
	sub.f32 	%f31, %f1, %f24;
	abs.f32 	%f32, %f31;
	setp.lt.f32 	%p27, %f32, %f6;
	setp.ne.s32 	%p28, %r5, %r93;
	and.pred  	%p29, %p28, %p27;
	selp.u32 	%r94, 1, 0, %p29;
	add.s32 	%r147, %r92, %r94;
	add.s32 	%r136, %r136, 8;
	add.s32 	%r135, %r135, 8;
	add.s32 	%r134, %r134, 32;
	setp.ne.s32 	%p30, %r136, %r142;
	@%p30 bra 	$L__BB0_7;
$L__BB0_8:
	setp.eq.s32 	%p31, %r6, 0;
	@%p31 bra 	$L__BB0_16;
	and.b32  	%r20, %r59, 3;
	setp.lt.u32 	%p32, %r6, 4;
	@%p32 bra 	$L__BB0_11;
	shl.b32 	%r96, %r142, 2;
	add.s32 	%r98, %r66, %r96;
	ld.shared.f32 	%f33, [%r98];
	sub.f32 	%f34, %f1, %f33;
	abs.f32 	%f35, %f34;
	setp.lt.f32 	%p33, %f35, %f6;
	setp.ne.s32 	%p34, %r5, %r142;
	and.pred  	%p35, %p34, %p33;
	selp.u32 	%r99, 1, 0, %p35;
	add.s32 	%r100, %r147, %r99;
	add.s32 	%r101, %r142, 1;
	ld.shared.f32 	%f36, [%r98+4];
	sub.f32 	%f37, %f1, %f36;
	abs.f32 	%f38, %f37;
	setp.lt.f32 	%p36, %f38, %f6;
	setp.ne.s32 	%p37, %r5, %r101;
	and.pred  	%p38, %p37, %p36;
	selp.u32 	%r102, 1, 0, %p38;
	add.s32 	%r103, %r100, %r102;
	add.s32 	%r104, %r142, 2;
	ld.shared.f32 	%f39, [%r98+8];
	sub.f32 	%f40, %f1, %f39;
	abs.f32 	%f41, %f40;
	setp.lt.f32 	%p39, %f41, %f6;
	setp.ne.s32 	%p40, %r5, %r104;
	and.pred  	%p41, %p40, %p39;
	selp.u32 	%r105, 1, 0, %p41;
	add.s32 	%r106, %r103, %r105;
	add.s32 	%r107, %r142, 3;
	ld.shared.f32 	%f42, [%r98+12];
	sub.f32 	%f43, %f1, %f42;
	abs.f32 	%f44, %f43;
	setp.lt.f32 	%p42, %f44, %f6;
	setp.ne.s32 	%p43, %r5, %r107;
	and.pred  	%p44, %p43, %p42;
	selp.u32 	%r108, 1, 0, %p44;
	add.s32 	%r147, %r106, %r108;
	add.s32 	%r142, %r142, 4;
$L__BB0_11:
	setp.eq.s32 	%p45, %r20, 0;
	@%p45 bra 	$L__BB0_16;
	setp.eq.s32 	%p46, %r20, 1;
	@%p46 bra 	$L__BB0_14;
	shl.b32 	%r110, %r142, 2;
	add.s32 	%r112, %r66, %r110;
	ld.shared.f32 	%f45, [%r112];
	sub.f32 	%f46, %f1, %f45;
	abs.f32 	%f47, %f46;
	setp.lt.f32 	%p47, %f47, %f6;
	setp.ne.s32 	%p48, %r5, %r142;
	and.pred  	%p49, %p48, %p47;
	selp.u32 	%r113, 1, 0, %p49;
	add.s32 	%r114, %r147, %r113;
	add.s32 	%r115, %r142, 1;
	ld.shared.f32 	%f48, [%r112+4];
	sub.f32 	%f49, %f1, %f48;
	abs.f32 	%f50, %f49;
	setp.lt.f32 	%p50, %f50, %f6;
	setp.ne.s32 	%p51, %r5, %r115;
	and.pred  	%p52, %p51, %p50;
	selp.u32 	%r116, 1, 0, %p52;
	add.s32 	%r147, %r114, %r116;
	add.s32 	%r142, %r142, 2;
$L__BB0_14:
	and.b32  	%r117, %r59, 1;
	setp.eq.b32 	%p53, %r117, 1;
	not.pred 	%p54, %p53;
	@%p54 bra 	$L__BB0_16;
	shl.b32 	%r118, %r142, 2;
	add.s32 	%r120, %r66, %r118;
	ld.shared.f32 	%f51, [%r120];
	sub.f32 	%f52, %f1, %f51;
	abs.f32 	%f53, %f52;
	setp.lt.f32 	%p55, %f53, %f6;
	setp.ne.s32 	%p56, %r5, %r142;
	and.pred  	%p57, %p56, %p55;
	selp.u32 	%r121, 1, 0, %p57;
	add.s32 	%r147, %r147, %r121;
$L__BB0_16:
	cvt.rn.f32.u32 	%f61, %r147;
$L__BB0_17:
	add.s32 	%r122, %r59, -1;
	cvt.rn.f32.s32 	%f54, %r122;
	div.rn.f32 	%f55, %f61, %f54;
	cvta.to.global.u64 	%rd16, %rd11;
	mul.wide.s32 	%rd17, %r5, 4;
	add.s64 	%rd18, %rd16, %rd17;
	st.global.f32 	[%rd18], %f55;
	min.s32 	%r33, %r122, %r58;
	min.s32 	%r34, %r33, 64;
	setp.lt.s32 	%p58, %r33, 1;
	@%p58 bra 	$L__BB0_30;
	max.s32 	%r35, %r34, 1;
	and.b32  	%r36, %r35, 15;
	setp.lt.u32 	%p59, %r33, 16;
	mov.b32 	%r148, 0;
	@%p59 bra 	$L__BB0_21;
	and.b32  	%r148, %r35, 112;
	and.b32  	%r124, %r35, 2147483632;
	neg.s32 	%r152, %r124;
	add.s64 	%rd35, %rd1, 32;
$L__BB0_20:
	.pragma "nounroll";
	mov.f32 	%f56, 0f501502F9;
	st.local.v4.f32 	[%rd35+-32], {%f56, %f56, %f56, %f56};
	st.local.v4.f32 	[%rd35+-16], {%f56, %f56, %f56, %f56};
	st.local.v4.f32 	[%rd35], {%f56, %f56, %f56, %f56};
	st.local.v4.f32 	[%rd35+16], {%f56, %f56, %f56, %f56};
	add.s32 	%r152, %r152, 16;
	add.s64 	%rd35, %rd35, 64;
	setp.eq.s32 	%p60, %r152, 0;
	@%p60 bra 	$L__BB0_21;
	bra.uni 	$L__BB0_20;
$L__BB0_21:
	setp.eq.s32 	%p61, %r36, 0;
	@%p61 bra 	$L__BB0_30;
	and.b32  	%r40, %r35, 7;
	setp.lt.u32 	%p62, %r36, 8;
	@%p62 bra 	$L__BB0_24;
	mul.wide.u32 	%rd19, %r148, 4;
	add.s64 	%rd20, %rd1, %rd19;
	mov.b32 	%r125, 1343554297;
	st.local.u32 	[%rd20], %r125;
	st.local.u32 	[%rd20+4], %r125;
	st.local.u32 	[%rd20+8], %r125;
	st.local.u32 	[%rd20+12], %r125;
	st.local.u32 	[%rd20+16], %r125;
	st.local.u32 	[%rd20+20], %r125;
	st.local.u32 	[%rd20+24], %r125;
	st.local.u32 	[%rd20+28], %r125;
	add.s32 	%r148, %r148, 8;
$L__BB0_24:
	setp.eq.s32 	%p63, %r40, 0;
	@%p63 bra 	$L__BB0_30;
	and.b32  	%r43, %r35, 3;
	setp.lt.u32 	%p64, %r40, 4;
	@%p64 bra 	$L__BB0_27;
	mul.wide.u32 	%rd21, %r148, 4;
	add.s64 	%rd22, %rd1, %rd21;
	mov.b32 	%r126, 1343554297;
	st.local.u32 	[%rd22], %r126;
	st.local.u32 	[%rd22+4], %r126;
	st.local.u32 	[%rd22+8], %r126;
	st.local.u32 	[%rd22+12], %r126;
	add.s32 	%r148, %r148, 4;
$L__BB0_27:
	setp.eq.s32 	%p65, %r43, 0;
	@%p65 bra 	$L__BB0_30;
	mul.wide.u32 	%rd23, %r148, 4;
	add.s64 	%rd34, %rd1, %rd23;
	neg.s32 	%r151, %r43;
$L__BB0_29:
	.pragma "nounroll";
	mov.b32 	%r127, 1343554297;
	st.local.u32 	[%rd34], %r127;
	add.s64 	%rd34, %rd34, 4;
	add.s32 	%r151, %r151, 1;
	setp.ne.s32 	%p66, %r151, 0;
	@%p66 bra 	$L__BB0_29;
$L__BB0_30:
	setp.lt.s32 	%p67, %r59, 1;
	mul.wide.s32 	%rd24, %r34, 4;
	add.s64 	%rd7, %rd1, %rd24;
	@%p67 bra 	$L__BB0_40;
	add.s32 	%r49, %r34, -1;
	mov.b32 	%r153, 0;
$L__BB0_32:
	setp.eq.s32 	%p68, %r5, %r153;
	@%p68 bra 	$L__BB0_39;
	shl.b32 	%r129, %r153, 2;
	add.s32 	%r131, %r66, %r129;
	ld.shared.f32 	%f57, [%r131];
	sub.f32 	%f58, %f1, %f57;
	abs.f32 	%f4, %f58;
	ld.local.f32 	%f59, [%rd7+-4];
	setp.geu.f32 	%p69, %f4, %f59;
	@%p69 bra 	$L__BB0_39;
	setp.lt.s32 	%p70, %r33, 2;
	mov.u32 	%r156, %r49;
	@%p70 bra 	$L__BB0_38;
	mov.u32 	%r154, %r49;
	mov.u32 	%r155, %r34;
$L__BB0_36:
	mov.u32 	%r156, %r154;
	add.s32 	%r132, %r155, -2;
	mul.wide.u32 	%rd25, %r132, 4;
	add.s64 	%rd26, %rd1, %rd25;
	ld.local.f32 	%f5, [%rd26];
	setp.geu.f32 	%p71, %f4, %f5;
	@%p71 bra 	$L__BB0_38;
	mul.wide.u32 	%rd27, %r156, 4;
	add.s64 	%rd28, %rd1, %rd27;
	st.local.f32 	[%rd28], %f5;
	add.s32 	%r154, %r156, -1;
	setp.gt.s32 	%p72, %r156, 1;
	mov.u32 	%r155, %r156;
	mov.u32 	%r156, %r154;
	@%p72 bra 	$L__BB0_36;
$L__BB0_38:
	mul.wide.s32 	%rd29, %r156, 4;
	add.s64 	%rd30, %rd1, %rd29;
	st.local.f32 	[%rd30], %f4;
$L__BB0_39:
	add.s32 	%r153, %r153, 1;
	setp.ne.s32 	%p73, %r153, %r59;
	@%p73 bra 	$L__BB0_32;
$L__BB0_40:
	ld.local.f32 	%f60, [%rd7+-4];
	cvta.to.global.u64 	%rd31, %rd12;
	add.s64 	%rd33, %rd31, %rd17;
	st.global.f32 	[%rd33], %f60;
$L__BB0_41:
	ret;

}
	// .globl	_Z23svpf_array_stats_kernelPKfPfi
.visible .entry _Z23svpf_array_stats_kernelPKfPfi(
	.param .u64 .ptr .align 1 _Z23svpf_array_stats_kernelPKfPfi_param_0,
	.param .u64 .ptr .align 1 _Z23svpf_array_stats_kernelPKfPfi_param_1,
	.param .u32 _Z23svpf_array_stats_kernelPKfPfi_param_2
)
{
	.reg .pred 	%p<5>;
	.reg .b32 	%r<20>;
	.reg .b32 	%f<35>;
	.reg .b64 	%rd<7>;
	// demoted variable
	.shared .align 4 .f32 _ZZ23svpf_array_stats_kernelPKfPfiE5s_min;
	// demoted variable
	.shared .align 4 .f32 _ZZ23svpf_array_stats_kernelPKfPfiE5s_max;
	// demoted variable
	.shared .align 4 .f32 _ZZ23svpf_array_stats_kernelPKfPfiE5s_sum;
	// demoted variable
	.shared .align 4 .f32 _ZZ23svpf_array_stats_kernelPKfPfiE8s_sum_sq;
	ld.param.u64 	%rd2, [_Z23svpf_array_stats_kernelPKfPfi_param_0];
	ld.param.u64 	%rd3, [_Z23svpf_array_stats_kernelPKfPfi_param_1];
	ld.param.u32 	%r9, [_Z23svpf_array_stats_kernelPKfPfi_param_2];
	mov.u32 	%r1, %tid.x;
	setp.ne.s32 	%p1, %r1, 0;
	@%p1 bra 	$L__BB1_2;
	mov.b32 	%r10, 1343554297;
	st.shared.u32 	[_ZZ23svpf_array_stats_kernelPKfPfiE5s_min], %r10;
	mov.b32 	%r11, -803929351;
	st.shared.u32 	[_ZZ23svpf_array_stats_kernelPKfPfiE5s_max], %r11;
	mov.b32 	%r12, 0;
	st.shared.u32 	[_ZZ23svpf_array_stats_kernelPKfPfiE5s_sum], %r12;
	st.shared.u32 	[_ZZ23svpf_array_stats_kernelPKfPfiE8s_sum_sq], %r12;
$L__BB1_2:
	bar.sync 	0;
	setp.ge.s32 	%p2, %r1, %r9;
	mov.f32 	%f33, 0f00000000;
	mov.b32 	%r19, -803929351;
	mov.b32 	%r18, 1343554297;
	mov.f32 	%f34, %f33;
	@%p2 bra 	$L__BB1_6;
	mov.u32 	%r2, %ntid.x;
	cvta.to.global.u64 	%rd1, %rd2;
	mov.f32 	%f32, 0f501502F9;
	mov.f32 	%f31, 0fD01502F9;
	mov.f32 	%f34, 0f00000000;
	mov.u32 	%r17, %r1;
	mov.f32 	%f33, %f34;
$L__BB1_4:
	mul.wide.s32 	%rd4, %r17, 4;
	add.s64 	%rd5, %rd1, %rd4;
	ld.global.nc.f32 	%f15, [%rd5];
	min.f32 	%f32, %f32, %f15;
	max.f32 	%f31, %f31, %f15;
	add.f32 	%f33, %f33, %f15;
	fma.rn.f32 	%f34, %f15, %f15, %f34;
	add.s32 	%r17, %r17, %r2;
	setp.lt.s32 	%p3, %r17, %r9;
	@%p3 bra 	$L__BB1_4;
	mov.b32 	%r18, %f32;
	mov.b32 	%r19, %f31;
$L__BB1_6:
	setp.ne.s32 	%p4, %r1, 0;
	atom.shared.min.s32 	%r15, [_ZZ23svpf_array_stats_kernelPKfPfiE5s_min], %r18;
	atom.shared.max.s32 	%r16, [_ZZ23svpf_array_stats_kernelPKfPfiE5s_max], %r19;
	atom.shared.add.f32 	%f16, [_ZZ23svpf_array_stats_kernelPKfPfiE5s_sum], %f33;
	atom.shared.add.f32 	%f17, [_ZZ23svpf_array_stats_kernelPKfPfiE8s_sum_sq], %f34;
	bar.sync 	0;
	@%p4 bra 	$L__BB1_8;
	cvta.to.global.u64 	%rd6, %rd3;
	ld.shared.f32 	%f18, [_ZZ23svpf_array_stats_kernelPKfPfiE5s_sum];
	cvt.rn.f32.s32 	%f19, %r9;
	div.rn.f32 	%f20, %f18, %f19;
	ld.shared.f32 	%f21, [_ZZ23svpf_array_stats_kernelPKfPfiE8s_sum_sq];
	div.rn.f32 	%f22, %f21, %f19;
	mul.f32 	%f23, %f20, %f20;
	sub.f32 	%f24, %f22, %f23;
	ld.shared.f32 	%f25, [_ZZ23svpf_array_stats_kernelPKfPfiE5s_min];
	st.global.f32 	[%rd6], %f25;
	ld.shared.f32 	%f26, [_ZZ23svpf_array_stats_kernelPKfPfiE5s_max];
	st.global.f32 	[%rd6+4], %f26;
	st.global.f32 	[%rd6+8], %f20;
	max.f32 	%f27, %f24, 0f00000000;
	sqrt.rn.f32 	%f28, %f27;
	st.global.f32 	[%rd6+12], %f28;
$L__BB1_8:
	ret;

}
	// .globl	_Z25init_particles_stationaryPfP17curandStateXORWOWfffyi
.visible .entry _Z25init_particles_stationaryPfP17curandStateXORWOWfffyi(
	.param .u64 .ptr .align 1 _Z25init_particles_stationaryPfP17curandStateXORWOWfffyi_param_0,
	.param .u64 .ptr .align 1 _Z25init_particles_stationaryPfP17curandStateXORWOWfffyi_param_1,
	.param .f32 _Z25init_particles_stationaryPfP17curandStateXORWOWfffyi_param_2,
	.param .f32 _Z25init_particles_stationaryPfP17curandStateXORWOWfffyi_param_3,
	.param .f32 _Z25init_particles_stationaryPfP17curandStateXORWOWfffyi_param_4,
	.param .u64 _Z25init_particles_stationaryPfP17curandStateXORWOWfffyi_param_5,
	.param .u32 _Z25init_particles_stationaryPfP17curandStateXORWOWfffyi_param_6
)
{
	.reg .pred 	%p<28>;
	.reg .b32 	%r<467>;
	.reg .b32 	%f<41>;
	.reg .b64 	%rd<23>;

	ld.param.u64 	%rd8, [_Z25init_particles_stationaryPfP17curandStateXORWOWfffyi_param_0];
	ld.param.u64 	%rd9, [_Z25init_particles_stationaryPfP17curandStateXORWOWfffyi_param_1];
	ld.param.f32 	%f1, [_Z25init_particles_stationaryPfP17curandStateXORWOWfffyi_param_2];
	ld.param.f32 	%f2, [_Z25init_particles_stationaryPfP17curandStateXORWOWfffyi_param_3];
	ld.param.f32 	%f3, [_Z25init_particles_stationaryPfP17curandStateXORWOWfffyi_param_4];
	ld.param.u64 	%rd10, [_Z25init_particles_stationaryPfP17curandStateXORWOWfffyi_param_5];
	ld.param.u32 	%r204, [_Z25init_particles_stationaryPfP17curandStateXORWOWfffyi_param_6];
	mov.u32 	%r205, %ctaid.x;
	mov.u32 	%r206, %ntid.x;
	mov.u32 	%r207, %tid.x;
	mad.lo.s32 	%r1, %r205, %r206, %r207;
	setp.ge.s32 	%p1, %r1, %r204;
	@%p1 bra 	$L__BB2_44;
	cvta.to.global.u64 	%rd11, %rd9;
	cvt.s64.s32 	%rd1, %r1;
	mul.wide.s32 	%rd12, %r1, 48;
	add.s64 	%rd2, %rd11, %rd12;
	cvt.u32.u64 	%r208, %rd10;
	xor.b32  	%r209, %r208, -1429050551;
	mul.lo.s32 	%r210, %r209, 1099087573;
	{ .reg .b32 tmp; mov.b64 {tmp, %r211}, %rd10; }
	xor.b32  	%r212, %r211, -136515619;
	mul.lo.s32 	%r213, %r212, -1703105765;
	add.s32 	%r214, %r210, %r213;
	add.s32 	%r2, %r214, 6615241;
	add.s32 	%r381, %r210, 123456789;
	st.global.v2.u32 	[%rd2], {%r2, %r381};
	xor.b32  	%r380, %r210, 362436069;
	add.s32 	%r379, %r213, 521288629;
	st.global.v2.u32 	[%rd2+8], {%r380, %r379};
	xor.b32  	%r378, %r213, 88675123;
	add.s32 	%r377, %r210, 5783321;
	st.global.v2.u32 	[%rd2+16], {%r378, %r377};
	setp.eq.s32 	%p2, %r1, 0;
	@%p2 bra 	$L__BB2_43;
	mov.b32 	%r363, 0;
	mov.u64 	%rd22, %rd1;
$L__BB2_3:
	and.b64  	%rd4, %rd22, 3;
	setp.eq.s64 	%p3, %rd4, 0;
	@%p3 bra 	$L__BB2_42;
	mul.wide.u32 	%rd13, %r363, 3200;
	mov.u64 	%rd14, precalc_xorwow_matrix;
	add.s64 	%rd5, %rd14, %rd13;
	cvt.u32.u64 	%r14, %rd4;
	mov.b32 	%r364, 0;
$L__BB2_5:
	mov.b32 	%r377, 0;
	mov.u32 	%r378, %r377;
	mov.u32 	%r379, %r377;
	mov.u32 	%r380, %r377;
	mov.u32 	%r381, %r377;
	mov.u32 	%r370, %r377;
$L__BB2_6:
	mul.wide.u32 	%rd15, %r370, 4;
	add.s64 	%rd16, %rd2, %rd15;
	ld.global.u32 	%r22, [%rd16+4];
	shl.b32 	%r23, %r370, 5;
	mov.b32 	%r376, 0;
$L__BB2_7:
	.pragma "nounroll";
	shr.u32 	%r219, %r22, %r376;
	and.b32  	%r220, %r219, 1;
	setp.eq.b32 	%p4, %r220, 1;
	not.pred 	%p5, %p4;
	add.s32 	%r221, %r23, %r376;
	mul.lo.s32 	%r222, %r221, 5;
	mul.wide.u32 	%rd17, %r222, 4;
	add.s64 	%rd6, %rd5, %rd17;
	@%p5 bra 	$L__BB2_9;
	ld.global.u32 	%r223, [%rd6];
	xor.b32  	%r381, %r381, %r223;
	ld.global.u32 	%r224, [%rd6+4];
	xor.b32  	%r380, %r380, %r224;
	ld.global.u32 	%r225, [%rd6+8];
	xor.b32  	%r379, %r379, %r225;
	ld.global.u32 	%r226, [%rd6+12];
	xor.b32  	%r378, %r378, %r226;
	ld.global.u32 	%r227, [%rd6+16];
	xor.b32  	%r377, %r377, %r227;
$L__BB2_9:
	and.b32  	%r229, %r219, 2;
	setp.eq.s32 	%p6, %r229, 0;
	@%p6 bra 	$L__BB2_11;
	ld.global.u32 	%r230, [%rd6+20];
	xor.b32  	%r381, %r381, %r230;
	ld.global.u32 	%r231, [%rd6+24];
	xor.b32  	%r380, %r380, %r231;
	ld.global.u32 	%r232, [%rd6+28];
	xor.b32  	%r379, %r379, %r232;
	ld.global.u32 	%r233, [%rd6+32];
	xor.b32  	%r378, %r378, %r233;
	ld.global.u32 	%r234, [%rd6+36];
	xor.b32  	%r377, %r377, %r234;
$L__BB2_11:
	and.b32  	%r236, %r219, 4;
	setp.eq.s32 	%p7, %r236, 0;
	@%p7 bra 	$L__BB2_13;
	ld.global.u32 	%r237, [%rd6+40];
	xor.b32  	%r381, %r381, %r237;
	ld.global.u32 	%r238, [%rd6+44];
	xor.b32  	%r380, %r380, %r238;
	ld.global.u32 	%r239, [%rd6+48];
	xor.b32  	%r379, %r379, %r239;
	ld.global.u32 	%r240, [%rd6+52];
	xor.b32  	%r378, %r378, %r240;
	ld.global.u32 	%r241, [%rd6+56];
	xor.b32  	%r377, %r377, %r241;
$L__BB2_13:
	and.b32  	%r243, %r219, 8;
	setp.eq.s32 	%p8, %r243, 0;
	@%p8 bra 	$L__BB2_15;
	ld.global.u32 	%r244, [%rd6+60];
	xor.b32  	%r381, %r381, %r244;
	ld.global.u32 	%r245, [%rd6+64];
	xor.b32  	%r380, %r380, %r245;
	ld.global.u32 	%r246, [%rd6+68];
	xor.b32  	%r379, %r379, %r246;
	ld.global.u32 	%r247, [%rd6+72];
	xor.b32  	%r378, %r378, %r247;
	ld.global.u32 	%r248, [%rd6+76];
	xor.b32  	%r377, %r377, %r248;
$L__BB2_15:
	and.b32  	%r250, %r219, 16;
	setp.eq.s32 	%p9, %r250, 0;
	@%p9 bra 	$L__BB2_17;
	ld.global.u32 	%r251, [%rd6+80];
	xor.b32  	%r381, %r381, %r251;
	ld.global.u32 	%r252, [%rd6+84];
	xor.b32  	%r380, %r380, %r252;
	ld.global.u32 	%r253, [%rd6+88];
	xor.b32  	%r379, %r379, %r253;
	ld.global.u32 	%r254, [%rd6+92];
	xor.b32  	%r378, %r378, %r254;
	ld.global.u32 	%r255, [%rd6+96];
	xor.b32  	%r377, %r377, %r255;
$L__BB2_17:
	and.b32  	%r257, %r219, 32;
	setp.eq.s32 	%p10, %r257, 0;
	@%p10 bra 	$L__BB2_19;
	ld.global.u32 	%r258, [%rd6+100];
	xor.b32  	%r381, %r381, %r258;
	ld.global.u32 	%r259, [%rd6+104];
	xor.b32  	%r380, %r380, %r259;
	ld.global.u32 	%r260, [%rd6+108];
	xor.b32  	%r379, %r379, %r260;
	ld.global.u32 	%r261, [%rd6+112];
	xor.b32  	%r378, %r378, %r261;
	ld.global.u32 	%r262, [%rd6+116];
	xor.b32  	%r377, %r377, %r262;
$L__BB2_19:
	and.b32  	%r264, %r219, 64;
	setp.eq.s32 	%p11, %r264, 0;
	@%p11 bra 	$L__BB2_21;
	ld.global.u32 	%r265, [%rd6+120];
	xor.b32  	%r381, %r381, %r265;
	ld.global.u32 	%r266, [%rd6+124];
	xor.b32  	%r380, %r380, %r266;
	ld.global.u32 	%r267, [%rd6+128];
	xor.b32  	%r379, %r379, %r267;
	ld.global.u32 	%r268, [%rd6+132];
	xor.b32  	%r378, %r378, %r268;
	ld.global.u32 	%r269, [%rd6+136];
	xor.b32  	%r377, %r377, %r269;
$L__BB2_21:
	and.b32  	%r271, %r219, 128;
	setp.eq.s32 	%p12, %r271, 0;
	@%p12 bra 	$L__BB2_23;
	ld.global.u32 	%r272, [%rd6+140];
	xor.b32  	%r381, %r381, %r272;
	ld.global.u32 	%r273, [%rd6+144];
	xor.b32  	%r380, %r380, %r273;
	ld.global.u32 	%r274, [%rd6+148];
	xor.b32  	%r379, %r379, %r274;
	ld.global.u32 	%r275, [%rd6+152];
	xor.b32  	%r378, %r378, %r275;
	ld.global.u32 	%r276, [%rd6+156];
	xor.b32  	%r377, %r377, %r276;
$L__BB2_23:
	and.b32  	%r278, %r219, 256;
	setp.eq.s32 	%p13, %r278, 0;
	@%p13 bra 	$L__BB2_25;
	ld.global.u32 	%r279, [%rd6+160];
	xor.b32  	%r381, %r381, %r279;
	ld.global.u32 	%r280, [%rd6+164];
	xor.b32  	%r380, %r380, %r280;
	ld.global.u32 	%r281, [%rd6+168];
	xor.b32  	%r379, %r379, %r281;
	ld.global.u32 	%r282, [%rd6+172];
	xor.b32  	%r378, %r378, %r282;
	ld.global.u32 	%r283, [%rd6+176];
	xor.b32  	%r377, %r377, %r283;
$L__BB2_25:
	and.b32  	%r285, %r219, 512;
	setp.eq.s32 	%p14, %r285, 0;
	@%p14 bra 	$L__BB2_27;
	ld.global.u32 	%r286, [%rd6+180];
	xor.b32  	%r381, %r381, %r286;
	ld.global.u32 	%r287, [%rd6+184];
	xor.b32  	%r380, %r380, %r287;
	ld.global.u32 	%r288, [%rd6+188];
	xor.b32  	%r379, %r379, %r288;
	ld.global.u32 	%r289, [%rd6+192];
	xor.b32  	%r378, %r378, %r289;
	ld.global.u32 	%r290, [%rd6+196];
	xor.b32  	%r377, %r377, %r290;
$L__BB2_27:
	and.b32  	%r292, %r219, 1024;
	setp.eq.s32 	%p15, %r292, 0;
	@%p15 bra 	$L__BB2_29;
	ld.global.u32 	%r293, [%rd6+200];
	xor.b32  	%r381, %r381, %r293;
	ld.global.u32 	%r294, [%rd6+204];
	xor.b32  	%r380, %r380, %r294;
	ld.global.u32 	%r295, [%rd6+208];
	xor.b32  	%r379, %r379, %r295;
	ld.global.u32 	%r296, [%rd6+212];
	xor.b32  	%r378, %r378, %r296;
	ld.global.u32 	%r297, [%rd6+216];
	xor.b32  	%r377, %r377, %r297;
$L__BB2_29:
	and.b32  	%r299, %r219, 2048;
	setp.eq.s32 	%p16, %r299, 0;
	@%p16 bra 	$L__BB2_31;
	ld.global.u32 	%r300, [%rd6+220];
	xor.b32  	%r381, %r381, %r300;
	ld.global.u32 	%r301, [%rd6+224];
	xor.b32  	%r380, %r380, %r301;
	ld.global.u32 	%r302, [%rd6+228];
	xor.b32  	%r379, %r379, %r302;
	ld.global.u32 	%r303, [%rd6+232];
	xor.b32  	%r378, %r378, %r303;
	ld.global.u32 	%r304, [%rd6+236];
	xor.b32  	%r377, %r377, %r304;
$L__BB2_31:
	and.b32  	%r306, %r219, 4096;
	setp.eq.s32 	%p17, %r306, 0;
	@%p17 bra 	$L__BB2_33;
	ld.global.u32 	%r307, [%rd6+240];
	xor.b32  	%r381, %r381, %r307;
	ld.global.u32 	%r308, [%rd6+244];
	xor.b32  	%r380, %r380, %r308;
	ld.global.u32 	%r309, [%rd6+248];
	xor.b32  	%r379, %r379, %r309;
	ld.global.u32 	%r310, [%rd6+252];
	xor.b32  	%r378, %r378, %r310;
	ld.global.u32 	%r311, [%rd6+256];
	xor.b32  	%r377, %r377, %r311;
$L__BB2_33:
	and.b32  	%r313, %r219, 8192;
	setp.eq.s32 	%p18, %r313, 0;
	@%p18 bra 	$L__BB2_35;
	ld.global.u32 	%r314, [%rd6+260];
	xor.b32  	%r381, %r381, %r314;
	ld.global.u32 	%r315, [%rd6+264];
	xor.b32  	%r380, %r380, %r315;
	ld.global.u32 	%r316, [%rd6+268];
	xor.b32  	%r379, %r379, %r316;
	ld.global.u32 	%r317, [%rd6+272];
	xor.b32  	%r378, %r378, %r317;
	ld.global.u32 	%r318, [%rd6+276];
	xor.b32  	%r377, %r377, %r318;
$L__BB2_35:
	and.b32  	%r320, %r219, 16384;
	setp.eq.s32 	%p19, %r320, 0;
	@%p19 bra 	$L__BB2_37;
	ld.global.u32 	%r321, [%rd6+280];
	xor.b32  	%r381, %r381, %r321;
	ld.global.u32 	%r322, [%rd6+284];
	xor.b32  	%r380, %r380, %r322;
	ld.global.u32 	%r323, [%rd6+288];
	xor.b32  	%r379, %r379, %r323;
	ld.global.u32 	%r324, [%rd6+292];
	xor.b32  	%r378, %r378, %r324;
	ld.global.u32 	%r325, [%rd6+296];
	xor.b32  	%r377, %r377, %r325;
$L__BB2_37:
	and.b32  	%r327, %r219, 32768;
	setp.eq.s32 	%p20, %r327, 0;
	@%p20 bra 	$L__BB2_39;
	ld.global.u32 	%r328, [%rd6+300];
	xor.b32  	%r381, %r381, %r328;
	ld.global.u32 	%r329, [%rd6+304];
	xor.b32  	%r380, %r380, %r329;
	ld.global.u32 	%r330, [%rd6+308];
	xor.b32  	%r379, %r379, %r330;
	ld.global.u32 	%r331, [%rd6+312];
	xor.b32  	%r378, %r378, %r331;
	ld.global.u32 	%r332, [%rd6+316];
	xor.b32  	%r377, %r377, %r332;
$L__BB2_39:
	add.s32 	%r376, %r376, 16;
	setp.ne.s32 	%p21, %r376, 32;
	@%p21 bra 	$L__BB2_7;
	mad.lo.s32 	%r333, %r370, -31, %r23;
	add.s32 	%r370, %r333, 1;
	setp.ne.s32 	%p22, %r370, 5;
	@%p22 bra 	$L__BB2_6;
	st.global.u32 	[%rd2+4], %r381;
	st.global.u32 	[%rd2+8], %r380;
	st.global.u32 	[%rd2+12], %r379;
	st.global.u32 	[%rd2+16], %r378;
	st.global.u32 	[%rd2+20], %r377;
	add.s32 	%r364, %r364, 1;
	setp.lt.u32 	%p23, %r364, %r14;
	@%p23 bra 	$L__BB2_5;
$L__BB2_42:
	shr.u64 	%rd7, %rd22, 2;
	add.s32 	%r363, %r363, 1;
	setp.gt.u64 	%p24, %rd22, 3;
	mov.u64 	%rd22, %rd7;
	@%p24 bra 	$L__BB2_3;
$L__BB2_43:
	mov.b64 	%rd18, 0;
	st.global.u64 	[%rd2+40], %rd18;
	mul.f32 	%f4, %f3, %f3;
	mov.f32 	%f5, 0f3F800000;
	sub.f32 	%f6, %f5, %f4;
	sqrt.rn.f32 	%f7, %f6;
	div.rn.f32 	%f8, %f2, %f7;
	shr.u32 	%r334, %r381, 2;
	xor.b32  	%r335, %r334, %r381;
	shl.b32 	%r336, %r377, 4;
	shl.b32 	%r337, %r335, 1;
	xor.b32  	%r338, %r337, %r336;
	xor.b32  	%r339, %r338, %r335;
	xor.b32  	%r340, %r339, %r377;
	add.s32 	%r341, %r2, %r340;
	add.s32 	%r342, %r341, 362437;
	shr.u32 	%r343, %r380, 2;
	xor.b32  	%r344, %r343, %r380;
	st.global.v2.u32 	[%rd2+8], {%r378, %r377};
	shl.b32 	%r345, %r340, 4;
	shl.b32 	%r346, %r344, 1;
	xor.b32  	%r347, %r346, %r345;
	xor.b32  	%r348, %r347, %r344;
	xor.b32  	%r349, %r348, %r340;
	st.global.v2.u32 	[%rd2+16], {%r340, %r349};
	add.s32 	%r350, %r2, 724874;
	st.global.v2.u32 	[%rd2], {%r350, %r379};
	add.s32 	%r351, %r349, %r350;
	cvt.rn.f32.u32 	%f9, %r342;
	fma.rn.f32 	%f10, %f9, 0f2F800000, 0f2F000000;
	cvt.rn.f32.u32 	%f11, %r351;
	fma.rn.f32 	%f12, %f11, 0f30C90FDB, 0f30490FDB;
	setp.lt.f32 	%p25, %f10, 0f00800000;
	mul.f32 	%f13, %f10, 0f4B000000;
	selp.f32 	%f14, %f13, %f10, %p25;
	selp.f32 	%f15, 0fC1B80000, 0f00000000, %p25;
	mov.b32 	%r352, %f14;
	add.s32 	%r353, %r352, -1059760811;
	and.b32  	%r354, %r353, -8388608;
	sub.s32 	%r355, %r352, %r354;
	mov.b32 	%f16, %r355;
	cvt.rn.f32.s32 	%f17, %r354;
	fma.rn.f32 	%f18, %f17, 0f34000000, %f15;
	add.f32 	%f19, %f16, 0fBF800000;
	fma.rn.f32 	%f20, %f19, 0fBE055027, 0f3E1039F6;
	fma.rn.f32 	%f21, %f20, %f19, 0fBDF8CDCC;
	fma.rn.f32 	%f22, %f21, %f19, 0f3E0F2955;
	fma.rn.f32 	%f23, %f22, %f19, 0fBE2AD8B9;
	fma.rn.f32 	%f24, %f23, %f19, 0f3E4CED0B;
	fma.rn.f32 	%f25, %f24, %f19, 0fBE7FFF22;
	fma.rn.f32 	%f26, %f25, %f19, 0f3EAAAA78;
	fma.rn.f32 	%f27, %f26, %f19, 0fBF000000;
	mul.f32 	%f28, %f19, %f27;
	fma.rn.f32 	%f29, %f28, %f19, %f19;
	fma.rn.f32 	%f30, %f18, 0f3F317218, %f29;
	setp.gt.u32 	%p26, %r352, 2139095039;
	fma.rn.f32 	%f31, %f14, 0f7F800000, 0f7F800000;
	selp.f32 	%f32, %f31, %f30, %p26;
	setp.eq.f32 	%p27, %f14, 0f00000000;
	mul.f32 	%f33, %f32, 0fC0000000;
	selp.f32 	%f34, 0f7F800000, %f33, %p27;
	sqrt.rn.f32 	%f35, %f34;
	sin.approx.f32 	%f36, %f12;
	cos.approx.f32 	%f37, %f12;
	mul.f32 	%f38, %f35, %f36;
	mul.f32 	%f39, %f35, %f37;
	st.global.f32 	[%rd2+32], %f39;
	mov.b32 	%r356, 0;
	mov.b32 	%r357, 1;
	st.global.v2.u32 	[%rd2+24], {%r357, %r356};
	fma.rn.f32 	%f40, %f8, %f38, %f1;
	cvta.to.global.u64 	%rd19, %rd8;
	shl.b64 	%rd20, %rd1, 2;
	add.s64 	%rd21, %rd19, %rd20;
	st.global.f32 	[%rd21], %f40;
$L__BB2_44:
	ret;

}
	// .globl	_Z19simple_predict_stepPfS_P17curandStateXORWOWfffi
.visible .entry _Z19simple_predict_stepPfS_P17curandStateXORWOWfffi(
	.param .u64 .ptr .align 1 _Z19simple_predict_stepPfS_P17curandStateXORWOWfffi_param_0,
	.param .u64 .ptr .align 1 _Z19simple_predict_stepPfS_P17curandStateXORWOWfffi_param_1,
	.param .u64 .ptr .align 1 _Z19simple_predict_stepPfS_P17curandStateXORWOWfffi_param_2,
	.param .f32 _Z19simple_predict_stepPfS_P17curandStateXORWOWfffi_param_3,
	.param .f32 _Z19simple_predict_stepPfS_P17curandStateXORWOWfffi_param_4,
	.param .f32 _Z19simple_predict_stepPfS_P17curandStateXORWOWfffi_param_5,
	.param .u32 _Z19simple_predict_stepPfS_P17curandStateXORWOWfffi_param_6
)
{
	.reg .pred 	%p<6>;
	.reg .b32 	%r<37>;
	.reg .b32 	%f<42>;
	.reg .b64 	%rd<12>;

	ld.param.u64 	%rd3, [_Z19simple_predict_stepPfS_P17curandStateXORWOWfffi_param_0];
	ld.param.u64 	%rd4, [_Z19simple_predict_stepPfS_P17curandStateXORWOWfffi_param_1];
	ld.param.u64 	%rd5, [_Z19simple_predict_stepPfS_P17curandStateXORWOWfffi_param_2];
	ld.param.f32 	%f5, [_Z19simple_predict_stepPfS_P17curandStateXORWOWfffi_param_3];
	ld.param.f32 	%f6, [_Z19simple_predict_stepPfS_P17curandStateXORWOWfffi_param_4];
	ld.param.f32 	%f7, [_Z19simple_predict_stepPfS_P17curandStateXORWOWfffi_param_5];
	ld.param.u32 	%r2, [_Z19simple_predict_stepPfS_P17curandStateXORWOWfffi_param_6];
	mov.u32 	%r3, %ctaid.x;
	mov.u32 	%r4, %ntid.x;
	mov.u32 	%r5, %tid.x;
	mad.lo.s32 	%r1, %r3, %r4, %r5;
	setp.ge.s32 	%p1, %r1, %r2;
	@%p1 bra 	$L__BB3_5;
	cvta.to.global.u64 	%rd6, %rd3;
	cvta.to.global.u64 	%rd7, %rd4;
	cvta.to.global.u64 	%rd8, %rd5;
	mul.wide.s32 	%rd9, %r1, 4;
	add.s64 	%rd1, %rd6, %rd9;
	ld.global.f32 	%f1, [%rd1];
	add.s64 	%rd10, %rd7, %rd9;
	st.global.f32 	[%rd10], %f1;
	mul.wide.s32 	%rd11, %r1, 48;
	add.s64 	%rd2, %rd8, %rd11;
	ld.global.u32 	%r6, [%rd2+24];
	setp.eq.s32 	%p2, %r6, 1;
	@%p2 bra 	$L__BB3_3;
	ld.global.v2.u32 	{%r7, %r8}, [%rd2];
	shr.u32 	%r9, %r8, 2;
	xor.b32  	%r10, %r9, %r8;
	ld.global.v2.u32 	{%r11, %r12}, [%rd2+8];
	ld.global.v2.u32 	{%r13, %r14}, [%rd2+16];
	shl.b32 	%r15, %r14, 4;
	shl.b32 	%r16, %r10, 1;
	xor.b32  	%r17, %r16, %r15;
	xor.b32  	%r18, %r17, %r10;
	xor.b32  	%r19, %r18, %r14;
	add.s32 	%r20, %r7, %r19;
	add.s32 	%r21, %r20, 362437;
	shr.u32 	%r22, %r11, 2;
	xor.b32  	%r23, %r22, %r11;
	st.global.v2.u32 	[%rd2+8], {%r13, %r14};
	shl.b32 	%r24, %r19, 4;
	shl.b32 	%r25, %r23, 1;
	xor.b32  	%r26, %r25, %r24;
	xor.b32  	%r27, %r26, %r23;
	xor.b32  	%r28, %r27, %r19;
	st.global.v2.u32 	[%rd2+16], {%r19, %r28};
	add.s32 	%r29, %r7, 724874;
	st.global.v2.u32 	[%rd2], {%r29, %r12};
	add.s32 	%r30, %r28, %r29;
	cvt.rn.f32.u32 	%f8, %r21;
	fma.rn.f32 	%f9, %f8, 0f2F800000, 0f2F000000;
	cvt.rn.f32.u32 	%f10, %r30;
	fma.rn.f32 	%f11, %f10, 0f30C90FDB, 0f30490FDB;
	setp.lt.f32 	%p3, %f9, 0f00800000;
	mul.f32 	%f12, %f9, 0f4B000000;
	selp.f32 	%f13, %f12, %f9, %p3;
	selp.f32 	%f14, 0fC1B80000, 0f00000000, %p3;
	mov.b32 	%r31, %f13;
	add.s32 	%r32, %r31, -1059760811;
	and.b32  	%r33, %r32, -8388608;
	sub.s32 	%r34, %r31, %r33;
	mov.b32 	%f15, %r34;
	cvt.rn.f32.s32 	%f16, %r33;
	fma.rn.f32 	%f17, %f16, 0f34000000, %f14;
	add.f32 	%f18, %f15, 0fBF800000;
	fma.rn.f32 	%f19, %f18, 0fBE055027, 0f3E1039F6;
	fma.rn.f32 	%f20, %f19, %f18, 0fBDF8CDCC;
	fma.rn.f32 	%f21, %f20, %f18, 0f3E0F2955;
	fma.rn.f32 	%f22, %f21, %f18, 0fBE2AD8B9;
	fma.rn.f32 	%f23, %f22, %f18, 0f3E4CED0B;
	fma.rn.f32 	%f24, %f23, %f18, 0fBE7FFF22;
	fma.rn.f32 	%f25, %f24, %f18, 0f3EAAAA78;
	fma.rn.f32 	%f26, %f25, %f18, 0fBF000000;
	mul.f32 	%f27, %f18, %f26;
	fma.rn.f32 	%f28, %f27, %f18, %f18;
	fma.rn.f32 	%f29, %f17, 0f3F317218, %f28;
	setp.gt.u32 	%p4, %r31, 2139095039;
	fma.rn.f32 	%f30, %f13, 0f7F800000, 0f7F800000;
	selp.f32 	%f31, %f30, %f29, %p4;
	setp.eq.f32 	%p5, %f13, 0f00000000;
	mul.f32 	%f32, %f31, 0fC0000000;
	selp.f32 	%f33, 0f7F800000, %f32, %p5;
	sqrt.rn.f32 	%f34, %f33;
	sin.approx.f32 	%f35, %f11;
	cos.approx.f32 	%f36, %f11;
	mul.f32 	%f41, %f34, %f35;
	mul.f32 	%f37, %f34, %f36;
	st.global.f32 	[%rd2+32], %f37;
	mov.b32 	%r35, 1;
	st.global.u32 	[%rd2+24], %r35;
	bra.uni 	$L__BB3_4;
$L__BB3_3:
	mov.b32 	%r36, 0;
	st.global.u32 	[%rd2+24], %r36;
	ld.global.f32 	%f41, [%rd2+32];
$L__BB3_4:
	sub.f32 	%f38, %f1, %f5;
	fma.rn.f32 	%f39, %f6, %f38, %f5;
	fma.rn.f32 	%f40, %f7, %f41, %f39;
	st.global.f32 	[%rd1], %f40;
$L__BB3_5:
	ret;

}
	// .globl	_Z24simple_likelihood_updatePffffi
.visible .entry _Z24simple_likelihood_updatePffffi(
	.param .u64 .ptr .align 1 _Z24simple_likelihood_updatePffffi_param_0,
	.param .f32 _Z24simple_likelihood_updatePffffi_param_1,
	.param .f32 _Z24simple_likelihood_updatePffffi_param_2,
	.param .f32 _Z24simple_likelihood_updatePffffi_param_3,
	.param .u32 _Z24simple_likelihood_updatePffffi_param_4
)
{
	.reg .pred 	%p<5>;
	.reg .b32 	%r<10>;
	.reg .b32 	%f<29>;
	.reg .b64 	%rd<5>;

	ld.param.u64 	%rd1, [_Z24simple_likelihood_updatePffffi_param_0];
	ld.param.f32 	%f1, [_Z24simple_likelihood_updatePffffi_param_1];
	ld.param.f32 	%f2, [_Z24simple_likelihood_updatePffffi_param_3];
	ld.param.u32 	%r2, [_Z24simple_likelihood_updatePffffi_param_4];
	mov.u32 	%r3, %ctaid.x;
	mov.u32 	%r4, %ntid.x;
	mov.u32 	%r5, %tid.x;
	mad.lo.s32 	%r1, %r3, %r4, %r5;
	setp.ge.s32 	%p1, %r1, %r2;
	@%p1 bra 	$L__BB4_2;
	cvta.to.global.u64 	%rd2, %rd1;
	fma.rn.f32 	%f3, %f1, %f1, 0f322BCC77;
	setp.lt.f32 	%p2, %f3, 0f00800000;
	mul.f32 	%f4, %f3, 0f4B000000;
	selp.f32 	%f5, %f4, %f3, %p2;
	selp.f32 	%f6, 0fC1B80000, 0f00000000, %p2;
	mov.b32 	%r6, %f5;
	add.s32 	%r7, %r6, -1059760811;
	and.b32  	%r8, %r7, -8388608;
	sub.s32 	%r9, %r6, %r8;
	mov.b32 	%f7, %r9;
	cvt.rn.f32.s32 	%f8, %r8;
	fma.rn.f32 	%f9, %f8, 0f34000000, %f6;
	add.f32 	%f10, %f7, 0fBF800000;
	fma.rn.f32 	%f11, %f10, 0fBE055027, 0f3E1039F6;
	fma.rn.f32 	%f12, %f11, %f10, 0fBDF8CDCC;
	fma.rn.f32 	%f13, %f12, %f10, 0f3E0F2955;
	fma.rn.f32 	%f14, %f13, %f10, 0fBE2AD8B9;
	fma.rn.f32 	%f15, %f14, %f10, 0f3E4CED0B;
	fma.rn.f32 	%f16, %f15, %f10, 0fBE7FFF22;
	fma.rn.f32 	%f17, %f16, %f10, 0f3EAAAA78;
	fma.rn.f32 	%f18, %f17, %f10, 0fBF000000;
	mul.f32 	%f19, %f10, %f18;
	fma.rn.f32 	%f20, %f19, %f10, %f10;
	fma.rn.f32 	%f21, %f9, 0f3F317218, %f20;
	setp.gt.u32 	%p3, %r6, 2139095039;
	fma.rn.f32 	%f22, %f5, 0f7F800000, 0f7F800000;
	selp.f32 	%f23, %f22, %f21, %p3;
	setp.eq.f32 	%p4, %f5, 0f00000000;
	selp.f32 	%f24, 0fFF800000, %f23, %p4;
	mul.wide.s32 	%rd3, %r1, 4;
	add.s64 	%rd4, %rd2, %rd3;
	ld.global.f32 	%f25, [%rd4];
	sub.f32 	%f26, %f24, %f25;
	mul.f32 	%f27, %f26, 0f3F000000;
	fma.rn.f32 	%f28, %f2, %f27, %f25;
	st.global.f32 	[%rd4], %f28;
$L__BB4_2:
	ret;

}
	// .globl	_Z24compute_median_bandwidthPKfPfi
.visible .entry _Z24compute_median_bandwidthPKfPfi(
	.param .u64 .ptr .align 1 _Z24compute_median_bandwidthPKfPfi_param_0,
	.param .u64 .ptr .align 1 _Z24compute_median_bandwidthPKfPfi_param_1,
	.param .u32 _Z24compute_median_bandwidthPKfPfi_param_2
)
{
	.reg .pred 	%p<21>;
	.reg .b32 	%r<36>;
	.reg .b32 	%f<202>;
	.reg .b64 	%rd<18>;

	ld.param.u64 	%rd9, [_Z24compute_median_bandwidthPKfPfi_param_0];
	ld.param.u64 	%rd8, [_Z24compute_median_bandwidthPKfPfi_param_1];
	ld.param.u32 	%r16, [_Z24compute_median_bandwidthPKfPfi_param_2];
	cvta.to.global.u64 	%rd1, %rd9;
	mov.u32 	%r17, %tid.x;
	setp.ne.s32 	%p1, %r17, 0;
	@%p1 bra 	$L__BB5_21;
	setp.lt.s32 	%p2, %r16, 1;
	mov.f32 	%f199, 0f00000000;
	mov.f32 	%f200, %f199;
	@%p2 bra 	$L__BB5_14;
	and.b32  	%r1, %r16, 15;
	setp.lt.u32 	%p3, %r16, 16;
	mov.f32 	%f200, 0f00000000;
	mov.b32 	%r33, 0;
	mov.f32 	%f199, %f200;
	@%p3 bra 	$L__BB5_5;
	and.b32  	%r33, %r16, 2147483632;
	neg.s32 	%r31, %r33;
	add.s64 	%rd16, %rd1, 32;
	mov.f32 	%f200, 0f00000000;
$L__BB5_4:
	.pragma "nounroll";
	ld.global.f32 	%f38, [%rd16+-32];
	add.f32 	%f39, %f199, %f38;
	fma.rn.f32 	%f40, %f38, %f38, %f200;
	ld.global.f32 	%f41, [%rd16+-28];
	add.f32 	%f42, %f39, %f41;
	fma.rn.f32 	%f43, %f41, %f41, %f40;
	ld.global.f32 	%f44, [%rd16+-24];
	add.f32 	%f45, %f42, %f44;
	fma.rn.f32 	%f46, %f44, %f44, %f43;
	ld.global.f32 	%f47, [%rd16+-20];
	add.f32 	%f48, %f45, %f47;
	fma.rn.f32 	%f49, %f47, %f47, %f46;
	ld.global.f32 	%f50, [%rd16+-16];
	add.f32 	%f51, %f48, %f50;
	fma.rn.f32 	%f52, %f50, %f50, %f49;
	ld.global.f32 	%f53, [%rd16+-12];
	add.f32 	%f54, %f51, %f53;
	fma.rn.f32 	%f55, %f53, %f53, %f52;
	ld.global.f32 	%f56, [%rd16+-8];
	add.f32 	%f57, %f54, %f56;
	fma.rn.f32 	%f58, %f56, %f56, %f55;
	ld.global.f32 	%f59, [%rd16+-4];
	add.f32 	%f60, %f57, %f59;
	fma.rn.f32 	%f61, %f59, %f59, %f58;
	ld.global.f32 	%f62, [%rd16];
	add.f32 	%f63, %f60, %f62;
	fma.rn.f32 	%f64, %f62, %f62, %f61;
	ld.global.f32 	%f65, [%rd16+4];
	add.f32 	%f66, %f63, %f65;
	fma.rn.f32 	%f67, %f65, %f65, %f64;
	ld.global.f32 	%f68, [%rd16+8];
	add.f32 	%f69, %f66, %f68;
	fma.rn.f32 	%f70, %f68, %f68, %f67;
	ld.global.f32 	%f71, [%rd16+12];
	add.f32 	%f72, %f69, %f71;
	fma.rn.f32 	%f73, %f71, %f71, %f70;
	ld.global.f32 	%f74, [%rd16+16];
	add.f32 	%f75, %f72, %f74;
	fma.rn.f32 	%f76, %f74, %f74, %f73;
	ld.global.f32 	%f77, [%rd16+20];
	add.f32 	%f78, %f75, %f77;
	fma.rn.f32 	%f79, %f77, %f77, %f76;
	ld.global.f32 	%f80, [%rd16+24];
	add.f32 	%f81, %f78, %f80;
	fma.rn.f32 	%f82, %f80, %f80, %f79;
	ld.global.f32 	%f83, [%rd16+28];
	add.f32 	%f199, %f81, %f83;
	fma.rn.f32 	%f200, %f83, %f83, %f82;
	add.s32 	%r31, %r31, 16;
	add.s64 	%rd16, %rd16, 64;
	setp.ne.s32 	%p4, %r31, 0;
	@%p4 bra 	$L__BB5_4;
$L__BB5_5:
	setp.eq.s32 	%p5, %r1, 0;
	@%p5 bra 	$L__BB5_14;
	and.b32  	%r7, %r16, 7;
	setp.lt.u32 	%p6, %r1, 8;
	@%p6 bra 	$L__BB5_8;
	mul.wide.u32 	%rd10, %r33, 4;
	add.s64 	%rd11, %rd1, %rd10;
	ld.global.f32 	%f85, [%rd11];
	add.f32 	%f86, %f199, %f85;
	fma.rn.f32 	%f87, %f85, %f85, %f200;
	ld.global.f32 	%f88, [%rd11+4];
	add.f32 	%f89, %f86, %f88;
	fma.rn.f32 	%f90, %f88, %f88, %f87;
	ld.global.f32 	%f91, [%rd11+8];
	add.f32 	%f92, %f89, %f91;
	fma.rn.f32 	%f93, %f91, %f91, %f90;
	ld.global.f32 	%f94, [%rd11+12];
	add.f32 	%f95, %f92, %f94;
	fma.rn.f32 	%f96, %f94, %f94, %f93;
	ld.global.f32 	%f97, [%rd11+16];
	add.f32 	%f98, %f95, %f97;
	fma.rn.f32 	%f99, %f97, %f97, %f96;
	ld.global.f32 	%f100, [%rd11+20];
	add.f32 	%f101, %f98, %f100;
	fma.rn.f32 	%f102, %f100, %f100, %f99;
	ld.global.f32 	%f103, [%rd11+24];
	add.f32 	%f104, %f101, %f103;
	fma.rn.f32 	%f105, %f103, %f103, %f102;
	ld.global.f32 	%f106, [%rd11+28];
	add.f32 	%f199, %f104, %f106;
	fma.rn.f32 	%f200, %f106, %f106, %f105;
	add.s32 	%r33, %r33, 8;
$L__BB5_8:
	setp.eq.s32 	%p7, %r7, 0;
	@%p7 bra 	$L__BB5_14;
	and.b32  	%r10, %r16, 3;
	setp.lt.u32 	%p8, %r7, 4;
	@%p8 bra 	$L__BB5_11;
	mul.wide.u32 	%rd12, %r33, 4;
	add.s64 	%rd13, %rd1, %rd12;
	ld.global.f32 	%f108, [%rd13];
	add.f32 	%f109, %f199, %f108;
	fma.rn.f32 	%f110, %f108, %f108, %f200;
	ld.global.f32 	%f111, [%rd13+4];
	add.f32 	%f112, %f109, %f111;
	fma.rn.f32 	%f113, %f111, %f111, %f110;
	ld.global.f32 	%f114, [%rd13+8];
	add.f32 	%f115, %f112, %f114;
	fma.rn.f32 	%f116, %f114, %f114, %f113;
	ld.global.f32 	%f117, [%rd13+12];
	add.f32 	%f199, %f115, %f117;
	fma.rn.f32 	%f200, %f117, %f117, %f116;
	add.s32 	%r33, %r33, 4;
$L__BB5_11:
	setp.eq.s32 	%p9, %r10, 0;
	@%p9 bra 	$L__BB5_14;
	mul.wide.u32 	%rd14, %r33, 4;
	add.s64 	%rd17, %rd1, %rd14;
	neg.s32 	%r35, %r10;
$L__BB5_13:
	.pragma "nounroll";
	ld.global.f32 	%f118, [%rd17];
	add.f32 	%f199, %f199, %f118;
	fma.rn.f32 	%f200, %f118, %f118, %f200;
	add.s64 	%rd17, %rd17, 4;
	add.s32 	%r35, %r35, 1;
	setp.ne.s32 	%p10, %r35, 0;
	@%p10 bra 	$L__BB5_13;
$L__BB5_14:
	cvt.rn.f32.s32 	%f27, %r16;
	div.rn.f32 	%f120, %f199, %f27;
	div.rn.f32 	%f121, %f200, %f27;
	mul.f32 	%f122, %f120, %f120;
	sub.f32 	%f123, %f121, %f122;
	sqrt.rn.f32 	%f28, %f123;
	abs.f32 	%f29, %f27;
	setp.eq.s32 	%p11, %r16, 1;
	mov.f32 	%f201, 0f3F800000;
	@%p11 bra 	$L__BB5_20;
	setp.num.f32 	%p12, %f29, %f29;
	@%p12 bra 	$L__BB5_17;
	mov.f32 	%f180, 0fBE4CCCCD;
	add.rn.f32 	%f201, %f27, %f180;
	bra.uni 	$L__BB5_20;
$L__BB5_17:
	setp.ne.s32 	%p13, %r16, 0;
	setp.neu.f32 	%p14, %f29, 0f7F800000;
	and.pred  	%p15, %p13, %p14;
	@%p15 bra 	$L__BB5_19;
	add.f32 	%f179, %f27, %f27;
	mov.b32 	%r28, %f179;
	and.b32  	%r29, %r28, 2147483647;
	xor.b32  	%r30, %r29, 2139095040;
	mov.b32 	%f201, %r30;
	bra.uni 	$L__BB5_20;
$L__BB5_19:
	setp.lt.f32 	%p16, %f29, 0f00800000;
	mul.f32 	%f124, %f29, 0f4B800000;
	selp.f32 	%f125, %f124, %f29, %p16;
	mov.b32 	%r19, %f125;
	add.s32 	%r20, %r19, -1060439283;
	and.b32  	%r21, %r20, -8388608;
	sub.s32 	%r22, %r19, %r21;
	mov.b32 	%f126, %r22;
	cvt.rn.f32.s32 	%f127, %r21;
	selp.f32 	%f128, 0fC1C00000, 0f00000000, %p16;
	fma.rn.f32 	%f129, %f127, 0f34000000, %f128;
	add.f32 	%f130, %f126, 0fBF800000;
	add.f32 	%f131, %f126, 0f3F800000;
	rcp.approx.ftz.f32 	%f132, %f131;
	add.f32 	%f133, %f130, %f130;
	mul.f32 	%f134, %f133, %f132;
	mul.f32 	%f135, %f134, %f134;
	neg.f32 	%f136, %f134;
	sub.f32 	%f137, %f130, %f134;
	add.f32 	%f138, %f137, %f137;
	fma.rn.f32 	%f139, %f136, %f130, %f138;
	mul.rn.f32 	%f140, %f132, %f139;
	fma.rn.f32 	%f141, %f135, 0f3A2C32E4, 0f3B52E7DB;
	fma.rn.f32 	%f142, %f141, %f135, 0f3C93BB73;
	fma.rn.f32 	%f143, %f142, %f135, 0f3DF6384F;
	mul.rn.f32 	%f144, %f143, %f135;
	fma.rn.f32 	%f145, %f134, 0f3FB8AA3B, %f129;
	mul.f32 	%f146, %f144, 0f40400000;
	sub.f32 	%f147, %f129, %f145;
	fma.rn.f32 	%f148, %f134, 0f3FB8AA3B, %f147;
	fma.rn.f32 	%f149, %f140, 0f3FB8AA3B, %f148;
	fma.rn.f32 	%f150, %f134, 0f32A55E34, %f149;
	fma.rn.f32 	%f151, %f146, %f140, %f150;
	fma.rn.f32 	%f152, %f144, %f134, %f151;
	add.rn.f32 	%f153, %f145, %f152;
	mov.f32 	%f154, 0fBE4CCCCD;
	mul.rn.f32 	%f155, %f153, %f154;
	cvt.rni.f32.f32 	%f156, %f155;
	sub.f32 	%f157, %f155, %f156;
	neg.f32 	%f158, %f155;
	fma.rn.f32 	%f159, %f153, 0fBE4CCCCD, %f158;
	neg.f32 	%f160, %f145;
	add.rn.f32 	%f161, %f153, %f160;
	neg.f32 	%f162, %f161;
	add.rn.f32 	%f163, %f152, %f162;
	fma.rn.f32 	%f164, %f163, 0fBE4CCCCD, %f159;
	add.f32 	%f165, %f157, %f164;
	setp.gt.f32 	%p17, %f156, 0f00000000;
	selp.b32 	%r23, 0, -2097152000, %p17;
	setp.lt.s32 	%p18, %r16, 0;
	setp.lt.f32 	%p19, %f155, 0f00000000;
	selp.f32 	%f166, 0f00000000, 0f7F800000, %p19;
	abs.f32 	%f167, %f155;
	setp.gt.f32 	%p20, %f167, 0f43180000;
	cvt.rzi.s32.f32 	%r24, %f156;
	shl.b32 	%r25, %r24, 23;
	sub.s32 	%r26, %r25, %r23;
	mov.b32 	%f168, %r26;
	add.s32 	%r27, %r23, 2130706432;
	mov.b32 	%f169, %r27;
	fma.rn.f32 	%f170, %f165, 0f391FCB8E, 0f3AAF85ED;
	fma.rn.f32 	%f171, %f170, %f165, 0f3C1D9856;
	fma.rn.f32 	%f172, %f171, %f165, 0f3D6357BB;
	fma.rn.f32 	%f173, %f172, %f165, 0f3E75FDEC;
	fma.rn.f32 	%f174, %f173, %f165, 0f3F317218;
	fma.rn.f32 	%f175, %f174, %f165, 0f3F800000;
	mul.f32 	%f176, %f175, %f169;
	mul.f32 	%f177, %f176, %f168;
	selp.f32 	%f178, %f166, %f177, %p20;
	selp.f32 	%f201, 0f7FFFFFFF, %f178, %p18;
$L__BB5_20:
	mul.f32 	%f181, %f28, 0f3F87AE14;
	mul.f32 	%f182, %f181, %f201;
	cvta.to.global.u64 	%rd15, %rd8;
	st.global.f32 	[%rd15], %f182;
$L__BB5_21:
	ret;

}
	// .globl	_ZN3cub18CUB_300001_SM_10006detail11EmptyKernelIvEEvv
.visible .entry _ZN3cub18CUB_300001_SM_10006detail11EmptyKernelIvEEvv()
{


	ret;

}


// ===== COMPILED SASS (sm_100) =====

	.target	sm_100

	.elftype	@"ET_EXEC"


//--------------------- .note.nv.tkinfo           --------------------------
	.section	.note.nv.tkinfo,"",@"SHT_NOTE"
	.sectionflags	@"SHF_NOTE_NV_TKINFO"
	.tkinfo
        /*0018*/ 	.word	0x00000002
        /*0030*/ 	.string	""
        /*0030*/ 	.string	"ptxas"
        /*0030*/ 	.string	"Cuda compilation tools, release 13.0, V13.0.88"
        /*0030*/ 	.string	"Build cuda_13.0.r13.0/compiler.36424714_0"
        /*0030*/ 	.string	"-arch sm_100 -m 64 "



//--------------------- .note.nv.cuinfo           --------------------------
	.section	.note.nv.cuinfo,"",@"SHT_NOTE"
	.sectionflags	@"SHF_NOTE_NV_CUINFO"
        /*0018*/ 	.short	0x0002
        /*001a*/ 	.short	0x0064
        /*001c*/ 	.short	0x0082
	.zero		2


//--------------------- .nv.info                  --------------------------
	.section	.nv.info,"",@"SHT_CUDA_INFO"
	.align	4


	//----- nvinfo : EIATTR_REGCOUNT
	.align		4
        /*0000*/ 	.byte	0x04, 0x2f
        /*0002*/ 	.short	(.L_50 - .L_49)
	.align		4
.L_49:
        /*0004*/ 	.word	index@(_Z25svpf_local_density_kernelPKfPfS1_fii)
        /*0008*/ 	.word	0x00000013


	//----- nvinfo : EIATTR_FRAME_SIZE
	.align		4
.L_50:
        /*000c*/ 	.byte	0x04, 0x11
        /*000e*/ 	.short	(.L_52 - .L_51)
	.align		4
.L_51:
        /*0010*/ 	.word	index@($__internal_7_$__cuda_sm3x_div_rn_noftz_f32_slowpath)
        /*0014*/ 	.word	0x00000100


	//----- nvinfo : EIATTR_FRAME_SIZE
	.align		4
.L_52:
        /*0018*/ 	.byte	0x04, 0x11
        /*001a*/ 	.short	(.L_54 - .L_53)
	.align		4
.L_53:
        /*001c*/ 	.word	index@(_Z25svpf_local_density_kernelPKfPfS1_fii)
        /*0020*/ 	.word	0x00000100


	//----- nvinfo : EIATTR_REGCOUNT
	.align		4
.L_54:
        /*0024*/ 	.byte	0x04, 0x2f
        /*0026*/ 	.short	(.L_56 - .L_55)
	.align		4
.L_55:
        /*0028*/ 	.word	index@(_Z23svpf_array_stats_kernelPKfPfi)
        /*002c*/ 	.word	0x00000012


	//----- nvinfo : EIATTR_FRAME_SIZE
	.align		4
.L_56:
        /*0030*/ 	.byte	0x04, 0x11
        /*0032*/ 	.short	(.L_58 - .L_57)
	.align		4
.L_57:
        /*0034*/ 	.word	index@($__internal_6_$__cuda_sm3x_div_rn_noftz_f32_slowpath)
        /*0038*/ 	.word	0x00000000


	//----- nvinfo : EIATTR_FRAME_SIZE
	.align		4
.L_58:
        /*003c*/ 	.byte	0x04, 0x11
        /*003e*/ 	.short	(.L_60 - .L_59)
	.align		4
.L_59:
        /*0040*/ 	.word	index@($__internal_5_$__cuda_sm20_sqrt_rn_f32_slowpath)
        /*0044*/ 	.word	0x00000000


	//----- nvinfo : EIATTR_FRAME_SIZE
	.align		4
.L_60:
        /*0048*/ 	.byte	0x04, 0x11
        /*004a*/ 	.short	(.L_62 - .L_61)
	.align		4
.L_61:
        /*004c*/ 	.word	index@(_Z23svpf_array_stats_kernelPKfPfi)
        /*0050*/ 	.word	0x00000000


	//----- nvinfo : EIATTR_REGCOUNT
	.align		4
.L_62:
        /*0054*/ 	.byte	0x04, 0x2f
        /*0056*/ 	.short	(.L_64 - .L_63)
	.align		4
.L_63:
        /*0058*/ 	.word	index@(_Z25init_particles_stationaryPfP17curandStateXORWOWfffyi)
        /*005c*/ 	.word	0x0000001f


	//----- nvinfo : EIATTR_FRAME_SIZE
	.align		4
.L_64:
        /*0060*/ 	.byte	0x04, 0x11
        /*0062*/ 	.short	(.L_66 - .L_65)
	.align		4
.L_65:
        /*0064*/ 	.word	index@($__internal_4_$__cuda_sm3x_div_rn_noftz_f32_slowpath)
        /*0068*/ 	.word	0x00000000


	//----- nvinfo : EIATTR_FRAME_SIZE
	.align		4
.L_66:
        /*006c*/ 	.byte	0x04, 0x11
        /*006e*/ 	.short	(.L_68 - .L_67)
	.align		4
.L_67:
        /*0070*/ 	.word	index@($__internal_3_$__cuda_sm20_sqrt_rn_f32_slowpath)
        /*0074*/ 	.word	0x00000000


	//----- nvinfo : EIATTR_FRAME_SIZE
	.align		4
.L_68:
        /*0078*/ 	.byte	0x04, 0x11
        /*007a*/ 	.short	(.L_70 - .L_69)
	.align		4
.L_69:
        /*007c*/ 	.word	index@(_Z25init_particles_stationaryPfP17curandStateXORWOWfffyi)
        /*0080*/ 	.word	0x00000000


	//----- nvinfo : EIATTR_REGCOUNT
	.align		4
.L_70:
        /*0084*/ 	.byte	0x04, 0x2f
        /*0086*/ 	.short	(.L_72 - .L_71)
	.align		4
.L_71:
        /*0088*/ 	.word	index@(_Z19simple_predict_stepPfS_P17curandStateXORWOWfffi)
        /*008c*/ 	.word	0x00000014


	//----- nvinfo : EIATTR_FRAME_SIZE
	.align		4
.L_72:
        /*0090*/ 	.byte	0x04, 0x11
        /*0092*/ 	.short	(.L_74 - .L_73)
	.align		4
.L_73:
        /*0094*/ 	.word	index@($__internal_2_$__cuda_sm20_sqrt_rn_f32_slowpath)
        /*0098*/ 	.word	0x00000000


	//----- nvinfo : EIATTR_FRAME_SIZE
	.align		4
.L_74:
        /*009c*/ 	.byte	0x04, 0x11
        /*009e*/ 	.short	(.L_76 - .L_75)
	.align		4
.L_75:
        /*00a0*/ 	.word	index@(_Z19simple_predict_stepPfS_P17curandStateXORWOWfffi)
        /*00a4*/ 	.word	0x00000000


	//----- nvinfo : EIATTR_REGCOUNT
	.align		4
.L_76:
        /*00a8*/ 	.byte	0x04, 0x2f
        /*00aa*/ 	.short	(.L_78 - .L_77)
	.align		4
.L_77:
        /*00ac*/ 	.word	index@(_Z24simple_likelihood_updatePffffi)
        /*00b0*/ 	.word	0x0000000c


	//----- nvinfo : EIATTR_FRAME_SIZE
	.align		4
.L_78:
        /*00b4*/ 	.byte	0x04, 0x11
        /*00b6*/ 	.short	(.L_80 - .L_79)
	.align		4
.L_79:
        /*00b8*/ 	.word	index@(_Z24simple_likelihood_updatePffffi)
        /*00bc*/ 	.word	0x00000000


	//----- nvinfo : EIATTR_REGCOUNT
	.align		4
.L_80:
        /*00c0*/ 	.byte	0x04, 0x2f
        /*00c2*/ 	.short	(.L_82 - .L_81)
	.align		4
.L_81:
        /*00c4*/ 	.word	index@(_Z24compute_median_bandwidthPKfPfi)
        /*00c8*/ 	.word	0x0000001b


	//----- nvinfo : EIATTR_FRAME_SIZE
	.align		4
.L_82:
        /*00cc*/ 	.byte	0x04, 0x11
        /*00ce*/ 	.short	(.L_84 - .L_83)
	.align		4
.L_83:
        /*00d0*/ 	.word	index@($__internal_1_$__cuda_sm3x_div_rn_noftz_f32_slowpath)
        /*00d4*/ 	.word	0x00000000


	//----- nvinfo : EIATTR_FRAME_SIZE
	.align		4
.L_84:
        /*00d8*/ 	.byte	0x04, 0x11
        /*00da*/ 	.short	(.L_86 - .L_85)
	.align		4
.L_85:
        /*00dc*/ 	.word	index@($__internal_0_$__cuda_sm20_sqrt_rn_f32_slowpath)
        /*00e0*/ 	.word	0x00000000


	//----- nvinfo : EIATTR_FRAME_SIZE
	.align		4
.L_86:
        /*00e4*/ 	.byte	0x04, 0x11
        /*00e6*/ 	.short	(.L_88 - .L_87)
	.align		4
.L_87:
        /*00e8*/ 	.word	index@(_Z24compute_median_bandwidthPKfPfi)
        /*00ec*/ 	.word	0x00000000


	//----- nvinfo : EIATTR_REGCOUNT
	.align		4
.L_88:
        /*00f0*/ 	.byte	0x04, 0x2f
        /*00f2*/ 	.short	(.L_90 - .L_89)
	.align		4
.L_89:
        /*00f4*/ 	.word	index@(_ZN3cub18CUB_300001_SM_10006detail11EmptyKernelIvEEvv)
        /*00f8*/ 	.word	0x00000004


	//----- nvinfo : EIATTR_FRAME_SIZE
	.align		4
.L_90:
        /*00fc*/ 	.byte	0x04, 0x11
        /*00fe*/ 	.short	(.L_92 - .L_91)
	.align		4
.L_91:
        /*0100*/ 	.word	index@(_ZN3cub18CUB_300001_SM_10006detail11EmptyKernelIvEEvv)
        /*0104*/ 	.word	0x00000000


	//----- nvinfo : EIATTR_MIN_STACK_SIZE
	.align		4
.L_92:
        /*0108*/ 	.byte	0x04, 0x12
        /*010a*/ 	.short	(.L_94 - .L_93)
	.align		4
.L_93:
        /*010c*/ 	.word	index@(_ZN3cub18CUB_300001_SM_10006detail11EmptyKernelIvEEvv)
        /*0110*/ 	.word	0x00000000


	//----- nvinfo : EIATTR_MIN_STACK_SIZE
	.align		4
.L_94:
        /*0114*/ 	.byte	0x04, 0x12
        /*0116*/ 	.short	(.L_96 - .L_95)
	.align		4
.L_95:
        /*0118*/ 	.word	index@(_Z24compute_median_bandwidthPKfPfi)
        /*011c*/ 	.word	0x00000000


	//----- nvinfo : EIATTR_MIN_STACK_SIZE
	.align		4
.L_96:
        /*0120*/ 	.byte	0x04, 0x12
        /*0122*/ 	.short	(.L_98 - .L_97)
	.align		4
.L_97:
        /*0124*/ 	.word	index@(_Z24simple_likelihood_updatePffffi)
        /*0128*/ 	.word	0x00000000


	//----- nvinfo : EIATTR_MIN_STACK_SIZE
	.align		4
.L_98:
        /*012c*/ 	.byte	0x04, 0x12
        /*012e*/ 	.short	(.L_100 - .L_99)
	.align		4
.L_99:
        /*0130*/ 	.word	index@(_Z19simple_predict_stepPfS_P17curandStateXORWOWfffi)
        /*0134*/ 	.word	0x00000000


	//----- nvinfo : EIATTR_MIN_STACK_SIZE
	.align		4
.L_100:
        /*0138*/ 	.byte	0x04, 0x12
        /*013a*/ 	.short	(.L_102 - .L_101)
	.align		4
.L_101:
        /*013c*/ 	.word	index@(_Z25init_particles_stationaryPfP17curandStateXORWOWfffyi)
        /*0140*/ 	.word	0x00000000


	//----- nvinfo : EIATTR_MIN_STACK_SIZE
	.align		4
.L_102:
        /*0144*/ 	.byte	0x04, 0x12
        /*0146*/ 	.short	(.L_104 - .L_103)
	.align		4
.L_103:
        /*0148*/ 	.word	index@(_Z23svpf_array_stats_kernelPKfPfi)
        /*014c*/ 	.word	0x00000000


	//----- nvinfo : EIATTR_MIN_STACK_SIZE
	.align		4
.L_104:
        /*0150*/ 	.byte	0x04, 0x12
        /*0152*/ 	.short	(.L_106 - .L_105)
	.align		4
.L_105:
        /*0154*/ 	.word	index@(_Z25svpf_local_density_kernelPKfPfS1_fii)
        /*0158*/ 	.word	0x00000100
.L_106:


//--------------------- .nv.compat                --------------------------
	.section	.nv.compat,"",@"SHT_CUDA_COMPAT_INFO"
	.align	4
        /*0000*/ 	.byte	0x02, 0x09, 0x00, 0x00, 0x02, 0x02, 0x01, 0x00, 0x02, 0x05, 0x05, 0x00, 0x03, 0x07, 0x01, 0x01
        /*0010*/ 	.byte	0x02, 0x03, 0x00, 0x00, 0x02, 0x06, 0x01, 0x00, 0x04, 0x0b, 0x08, 0x00, 0x01, 0x00, 0x00, 0x00
        /*0020*/ 	.byte	0x00, 0x00, 0x00, 0x00


//--------------------- .nv.info._ZN3cub18CUB_300001_SM_10006detail11EmptyKernelIvEEvv --------------------------
	.section	.nv.info._ZN3cub18CUB_300001_SM_10006detail11EmptyKernelIvEEvv,"",@"SHT_CUDA_INFO"
	.sectionflags	@""
	.align	4


	//----- nvinfo : EIATTR_CUDA_API_VERSION
	.align		4
        /*0000*/ 	.byte	0x04, 0x37
        /*0002*/ 	.short	(.L_108 - .L_107)
.L_107:
        /*0004*/ 	.word	0x00000082


	//----- nvinfo : EIATTR_SPARSE_MMA_MASK
	.align		4
.L_108:
        /*0008*/ 	.byte	0x03, 0x50
        /*000a*/ 	.short	0x0000


	//----- nvinfo : EIATTR_MAXREG_COUNT
	.align		4
        /*000c*/ 	.byte	0x03, 0x1b
        /*000e*/ 	.short	0x00ff


	//----- nvinfo : EIATTR_MERCURY_ISA_VERSION
	.align		4
        /*0010*/ 	.byte	0x03, 0x5f
        /*0012*/ 	.short	0x0101


	//----- nvinfo : EIATTR_VRC_CTA_INIT_COUNT
	.align		4
        /*0014*/ 	.byte	0x02, 0x4a
	.zero		1
	.zero		1


	//----- nvinfo : EIATTR_EXIT_INSTR_OFFSETS
	.align		4
        /*0018*/ 	.byte	0x04, 0x1c
        /*001a*/ 	.short	(.L_110 - .L_109)


	//   ....[0]....
.L_109:
        /*001c*/ 	.word	0x00000010


	//----- nvinfo : EIATTR_SW_WAR
	.align		4
.L_110:
        /*0020*/ 	.byte	0x04, 0x36
        /*0022*/ 	.short	(.L_112 - .L_111)
.L_111:
        /*0024*/ 	.word	0x00000008
.L_112:


//--------------------- .nv.info._Z24compute_median_bandwidthPKfPfi --------------------------
	.section	.nv.info._Z24compute_median_bandwidthPKfPfi,"",@"SHT_CUDA_INFO"
	.sectionflags	@""
	.align	4


	//----- nvinfo : EIATTR_CUDA_API_VERSION
	.align		4
        /*0000*/ 	.byte	0x04, 0x37
        /*0002*/ 	.short	(.L_114 - .L_113)
.L_113:
        /*0004*/ 	.word	0x00000082


	//----- nvinfo : EIATTR_KPARAM_INFO
	.align		4
.L_114:
        /*0008*/ 	.byte	0x04, 0x17
        /*000a*/ 	.short	(.L_116 - .L_115)
.L_115:
        /*000c*/ 	.word	0x00000000
        /*0010*/ 	.short	0x0002
        /*0012*/ 	.short	0x0010
        /*0014*/ 	.byte	0x00, 0xf0, 0x11, 0x00


	//----- nvinfo : EIATTR_KPARAM_INFO
	.align		4
.L_116:
        /*0018*/ 	.byte	0x04, 0x17
        /*001a*/ 	.short	(.L_118 - .L_117)
.L_117:
        /*001c*/ 	.word	0x00000000
        /*0020*/ 	.short	0x0001
        /*0022*/ 	.short	0x0008
        /*0024*/ 	.byte	0x00, 0xf5, 0x21, 0x00


	//----- nvinfo : EIATTR_KPARAM_INFO
	.align		4
.L_118:
        /*0028*/ 	.byte	0x04, 0x17
        /*002a*/ 	.short	(.L_120 - .L_119)
.L_119:
        /*002c*/ 	.word	0x00000000
        /*0030*/ 	.short	0x0000
        /*0032*/ 	.short	0x0000
        /*0034*/ 	.byte	0x00, 0xf5, 0x21, 0x00


	//----- nvinfo : EIATTR_SPARSE_MMA_MASK
	.align		4
.L_120:
        /*0038*/ 	.byte	0x03, 0x50
        /*003a*/ 	.short	0x0000


	//----- nvinfo : EIATTR_MAXREG_COUNT
	.align		4
        /*003c*/ 	.byte	0x03, 0x1b
        /*003e*/ 	.short	0x00ff


	//----- nvinfo : EIATTR_MERCURY_ISA_VERSION
	.align		4
        /*0040*/ 	.byte	0x03, 0x5f
        /*0042*/ 	.short	0x0101


	//----- nvinfo : EIATTR_VRC_CTA_INIT_COUNT
	.align		4
        /*0044*/ 	.byte	0x02, 0x4a
	.zero		1
	.zero		1


	//----- nvinfo : EIATTR_EXIT_INSTR_OFFSETS
	.align		4
        /*0048*/ 	.byte	0x04, 0x1c
        /*004a*/ 	.short	(.L_122 - .L_121)


	//   ....[0]....
.L_121:
        /*004c*/ 	.word	0x00000030


	//   ....[1]....
        /*0050*/ 	.word	0x00001020


	//----- nvinfo : EIATTR_CRS_STACK_SIZE
	.align		4
.L_122:
        /*0054*/ 	.byte	0x04, 0x1e
        /*0056*/ 	.short	(.L_124 - .L_123)
.L_123:
        /*0058*/ 	.word	0x00000000


	//----- nvinfo : EIATTR_CBANK_PARAM_SIZE
	.align		4
.L_124:
        /*005c*/ 	.byte	0x03, 0x19
        /*005e*/ 	.short	0x0014


	//----- nvinfo : EIATTR_PARAM_CBANK
	.align		4
        /*0060*/ 	.byte	0x04, 0x0a
        /*0062*/ 	.short	(.L_126 - .L_125)
	.align		4
.L_125:
        /*0064*/ 	.word	index@(.nv.constant0._Z24compute_median_bandwidthPKfPfi)
        /*0068*/ 	.short	0x0380
        /*006a*/ 	.short	0x0014


	//----- nvinfo : EIATTR_SW_WAR
	.align		4
.L_126:
        /*006c*/ 	.byte	0x04, 0x36
        /*006e*/ 	.short	(.L_128 - .L_127)
.L_127:
        /*0070*/ 	.word	0x00000008
.L_128:


//--------------------- .nv.info._Z24simple_likelihood_updatePffffi --------------------------
	.section	.nv.info._Z24simple_likelihood_updatePffffi,"",@"SHT_CUDA_INFO"
	.sectionflags	@""
	.align	4


	//----- nvinfo : EIATTR_CUDA_API_VERSION
	.align		4
        /*0000*/ 	.byte	0x04, 0x37
        /*0002*/ 	.short	(.L_130 - .L_129)
.L_129:
        /*0004*/ 	.word	0x00000082


	//----- nvinfo : EIATTR_KPARAM_INFO
	.align		4
.L_130:
        /*0008*/ 	.byte	0x04, 0x17
        /*000a*/ 	.short	(.L_132 - .L_131)
.L_131:
        /*000c*/ 	.word	0x00000000
        /*0010*/ 	.short	0x0004
        /*0012*/ 	.short	0x0014
        /*0014*/ 	.byte	0x00, 0xf0, 0x11, 0x00


	//----- nvinfo : EIATTR_KPARAM_INFO
	.align		4
.L_132:
        /*0018*/ 	.byte	0x04, 0x17
        /*001a*/ 	.short	(.L_134 - .L_133)
.L_133:
        /*001c*/ 	.word	0x00000000
        /*0020*/ 	.short	0x0003
        /*0022*/ 	.short	0x0010
        /*0024*/ 	.byte	0x00, 0xf0, 0x11, 0x00


	//----- nvinfo : EIATTR_KPARAM_INFO
	.align		4
.L_134:
        /*0028*/ 	.byte	0x04, 0x17
        /*002a*/ 	.short	(.L_136 - .L_135)
.L_135:
        /*002c*/ 	.word	0x00000000
        /*0030*/ 	.short	0x0002
        /*0032*/ 	.short	0x000c
        /*0034*/ 	.byte	0x00, 0xf0, 0x11, 0x00


	//----- nvinfo : EIATTR_KPARAM_INFO
	.align		4
.L_136:
        /*0038*/ 	.byte	0x04, 0x17
        /*003a*/ 	.short	(.L_138 - .L_137)
.L_137:
        /*003c*/ 	.word	0x00000000
        /*0040*/ 	.short	0x0001
        /*0042*/ 	.short	0x0008
        /*0044*/ 	.byte	0x00, 0xf0, 0x11, 0x00


	//----- nvinfo : EIATTR_KPARAM_INFO
	.align		4
.L_138:
        /*0048*/ 	.byte	0x04, 0x17
        /*004a*/ 	.short	(.L_140 - .L_139)
.L_139:
        /*004c*/ 	.word	0x00000000
        /*0050*/ 	.short	0x0000
        /*0052*/ 	.short	0x0000
        /*0054*/ 	.byte	0x00, 0xf5, 0x21, 0x00


	//----- nvinfo : EIATTR_SPARSE_MMA_MASK
	.align		4
.L_140:
        /*0058*/ 	.byte	0x03, 0x50
        /*005a*/ 	.short	0x0000


	//----- nvinfo : EIATTR_MAXREG_COUNT
	.align		4
        /*005c*/ 	.byte	0x03, 0x1b
        /*005e*/ 	.short	0x00ff


	//----- nvinfo : EIATTR_MERCURY_ISA_VERSION
	.align		4
        /*0060*/ 	.byte	0x03, 0x5f
        /*0062*/ 	.short	0x0101


	//----- nvinfo : EIATTR_VRC_CTA_INIT_COUNT
	.align		4
        /*0064*/ 	.byte	0x02, 0x4a
	.zero		1
	.zero		1


	//----- nvinfo : EIATTR_EXIT_INSTR_OFFSETS
	.align		4
        /*0068*/ 	.byte	0x04, 0x1c
        /*006a*/ 	.short	(.L_142 - .L_141)


	//   ....[0]....
.L_141:
        /*006c*/ 	.word	0x00000070


	//   ....[1]....
        /*0070*/ 	.word	0x000002d0


	//----- nvinfo : EIATTR_CBANK_PARAM_SIZE
	.align		4
.L_142:
        /*0074*/ 	.byte	0x03, 0x19
        /*0076*/ 	.short	0x0018


	//----- nvinfo : EIATTR_PARAM_CBANK
	.align		4
        /*0078*/ 	.byte	0x04, 0x0a
        /*007a*/ 	.short	(.L_144 - .L_143)
	.align		4
.L_143:
        /*007c*/ 	.word	index@(.nv.constant0._Z24simple_likelihood_updatePffffi)
        /*0080*/ 	.short	0x0380
        /*0082*/ 	.short	0x0018


	//----- nvinfo : EIATTR_SW_WAR
	.align		4
.L_144:
        /*0084*/ 	.byte	0x04, 0x36
        /*0086*/ 	.short	(.L_146 - .L_145)
.L_145:
        /*0088*/ 	.word	0x00000008
.L_146:


//--------------------- .nv.info._Z19simple_predict_stepPfS_P17curandStateXORWOWfffi --------------------------
	.section	.nv.info._Z19simple_predict_stepPfS_P17curandStateXORWOWfffi,"",@"SHT_CUDA_INFO"
	.sectionflags	@""
	.align	4


	//----- nvinfo : EIATTR_CUDA_API_VERSION
	.align		4
        /*0000*/ 	.byte	0x04, 0x37
        /*0002*/ 	.short	(.L_148 - .L_147)
.L_147:
        /*0004*/ 	.word	0x00000082


	//----- nvinfo : EIATTR_KPARAM_INFO
	.align		4
.L_148:
        /*0008*/ 	.byte	0x04, 0x17
        /*000a*/ 	.short	(.L_150 - .L_149)
.L_149:
        /*000c*/ 	.word	0x00000000
        /*0010*/ 	.short	0x0006
        /*0012*/ 	.short	0x0024
        /*0014*/ 	.byte	0x00, 0xf0, 0x11, 0x00


	//----- nvinfo : EIATTR_KPARAM_INFO
	.align		4
.L_150:
        /*0018*/ 	.byte	0x04, 0x17
        /*001a*/ 	.short	(.L_152 - .L_151)
.L_151:
        /*001c*/ 	.word	0x00000000
        /*0020*/ 	.short	0x0005
        /*0022*/ 	.short	0x0020
        /*0024*/ 	.byte	0x00, 0xf0, 0x11, 0x00


	//----- nvinfo : EIATTR_KPARAM_INFO
	.align		4
.L_152:
        /*0028*/ 	.byte	0x04, 0x17
        /*002a*/ 	.short	(.L_154 - .L_153)
.L_153:
        /*002c*/ 	.word	0x00000000
        /*0030*/ 	.short	0x0004
        /*0032*/ 	.short	0x001c
        /*0034*/ 	.byte	0x00, 0xf0, 0x11, 0x00


	//----- nvinfo : EIATTR_KPARAM_INFO
	.align		4
.L_154:
        /*0038*/ 	.byte	0x04, 0x17
        /*003a*/ 	.short	(.L_156 - .L_155)
.L_155:
        /*003c*/ 	.word	0x00000000
        /*0040*/ 	.short	0x0003
        /*0042*/ 	.short	0x0018
        /*0044*/ 	.byte	0x00, 0xf0, 0x11, 0x00


	//----- nvinfo : EIATTR_KPARAM_INFO
	.align		4
.L_156:
        /*0048*/ 	.byte	0x04, 0x17
        /*004a*/ 	.short	(.L_158 - .L_157)
.L_157:
        /*004c*/ 	.word	0x00000000
        /*0050*/ 	.short	0x0002
        /*0052*/ 	.short	0x0010
        /*0054*/ 	.byte	0x00, 0xf5, 0x21, 0x00


	//----- nvinfo : EIATTR_KPARAM_INFO
	.align		4
.L_158:
        /*0058*/ 	.byte	0x04, 0x17
        /*005a*/ 	.short	(.L_160 - .L_159)
.L_159:
        /*005c*/ 	.word	0x00000000
        /*0060*/ 	.short	0x0001
        /*0062*/ 	.short	0x0008
        /*0064*/ 	.byte	0x00, 0xf5, 0x21, 0x00


	//----- nvinfo : EIATTR_KPARAM_INFO
	.align		4
.L_160:
        /*0068*/ 	.byte	0x04, 0x17
        /*006a*/ 	.short	(.L_162 - .L_161)
.L_161:
        /*006c*/ 	.word	0x00000000
        /*0070*/ 	.short	0x0000
        /*0072*/ 	.short	0x0000
        /*0074*/ 	.byte	0x00, 0xf5, 0x21, 0x00


	//----- nvinfo : EIATTR_SPARSE_MMA_MASK
	.align		4
.L_162:
        /*0078*/ 	.byte	0x03, 0x50
        /*007a*/ 	.short	0x0000


	//----- nvinfo : EIATTR_MAXREG_COUNT
	.align		4
        /*007c*/ 	.byte	0x03, 0x1b
        /*007e*/ 	.short	0x00ff


	//----- nvinfo : EIATTR_MERCURY_ISA_VERSION
	.align		4
        /*0080*/ 	.byte	0x03, 0x5f
        /*0082*/ 	.short	0x0101


	//----- nvinfo : EIATTR_VRC_CTA_INIT_COUNT
	.align		4
        /*0084*/ 	.byte	0x02, 0x4a
	.zero		1
	.zero		1


	//----- nvinfo : EIATTR_EXIT_INSTR_OFFSETS
	.align		4
        /*0088*/ 	.byte	0x04, 0x1c
        /*008a*/ 	.short	(.L_164 - .L_163)


	//   ....[0]....
.L_163:
        /*008c*/ 	.word	0x00000070


	//   ....[1]....
        /*0090*/ 	.word	0x000006b0


	//----- nvinfo : EIATTR_CRS_STACK_SIZE
	.align		4
.L_164:
        /*0094*/ 	.byte	0x04, 0x1e
        /*0096*/ 	.short	(.L_166 - .L_165)
.L_165:
        /*0098*/ 	.word	0x00000000


	//----- nvinfo : EIATTR_CBANK_PARAM_SIZE
	.align		4
.L_166:
        /*009c*/ 	.byte	0x03, 0x19
        /*009e*/ 	.short	0x0028


	//----- nvinfo : EIATTR_PARAM_CBANK
	.align		4
        /*00a0*/ 	.byte	0x04, 0x0a
        /*00a2*/ 	.short	(.L_168 - .L_167)
	.align		4
.L_167:
        /*00a4*/ 	.word	index@(.nv.constant0._Z19simple_predict_stepPfS_P17curandStateXORWOWfffi)
        /*00a8*/ 	.short	0x0380
        /*00aa*/ 	.short	0x0028


	//----- nvinfo : EIATTR_SW_WAR
	.align		4
.L_168:
        /*00ac*/ 	.byte	0x04, 0x36
        /*00ae*/ 	.short	(.L_170 - .L_169)
.L_169:
        /*00b0*/ 	.word	0x00000008
.L_170:


//--------------------- .nv.info._Z25init_particles_stationaryPfP17curandStateXORWOWfffyi --------------------------
	.section	.nv.info._Z25init_particles_stationaryPfP17curandStateXORWOWfffyi,"",@"SHT_CUDA_INFO"
	.sectionflags	@""
	.align	4


	//----- nvinfo : EIATTR_CUDA_API_VERSION
	.align		4
        /*0000*/ 	.byte	0x04, 0x37
        /*0002*/ 	.short	(.L_172 - .L_171)
.L_171:
        /*0004*/ 	.word	0x00000082


	//----- nvinfo : EIATTR_KPARAM_INFO
	.align		4
.L_172:
        /*0008*/ 	.byte	0x04, 0x17
        /*000a*/ 	.short	(.L_174 - .L_173)
.L_173:
        /*000c*/ 	.word	0x00000000
        /*0010*/ 	.short	0x0006
        /*0012*/ 	.short	0x0028
        /*0014*/ 	.byte	0x00, 0xf0, 0x11, 0x00


	//----- nvinfo : EIATTR_KPARAM_INFO
	.align		4
.L_174:
        /*0018*/ 	.byte	0x04, 0x17
        /*001a*/ 	.short	(.L_176 - .L_175)
.L_175:
        /*001c*/ 	.word	0x00000000
        /*0020*/ 	.short	0x0005
        /*0022*/ 	.short	0x0020
        /*0024*/ 	.byte	0x00, 0xf0, 0x21, 0x00


	//----- nvinfo : EIATTR_KPARAM_INFO
	.align		4
.L_176:
        /*0028*/ 	.byte	0x04, 0x17
        /*002a*/ 	.short	(.L_178 - .L_177)
.L_177:
        /*002c*/ 	.word	0x00000000
        /*0030*/ 	.short	0x0004
        /*0032*/ 	.short	0x0018
        /*0034*/ 	.byte	0x00, 0xf0, 0x11, 0x00


	//----- nvinfo : EIATTR_KPARAM_INFO
	.align		4
.L_178:
        /*0038*/ 	.byte	0x04, 0x17
        /*003a*/ 	.short	(.L_180 - .L_179)
.L_179:
        /*003c*/ 	.word	0x00000000
        /*0040*/ 	.short	0x0003
        /*0042*/ 	.short	0x0014
        /*0044*/ 	.byte	0x00, 0xf0, 0x11, 0x00


	//----- nvinfo : EIATTR_KPARAM_INFO
	.align		4
.L_180:
        /*0048*/ 	.byte	0x04, 0x17
        /*004a*/ 	.short	(.L_182 - .L_181)
.L_181:
        /*004c*/ 	.word	0x00000000
        /*0050*/ 	.short	0x0002
        /*0052*/ 	.short	0x0010
        /*0054*/ 	.byte	0x00, 0xf0, 0x11, 0x00


	//----- nvinfo : EIATTR_KPARAM_INFO
	.align		4
.L_182:
        /*0058*/ 	.byte	0x04, 0x17
        /*005a*/ 	.short	(.L_184 - .L_183)
.L_183:
        /*005c*/ 	.word	0x00000000
        /*0060*/ 	.short	0x0001
        /*0062*/ 	.short	0x0008
        /*0064*/ 	.byte	0x00, 0xf5, 0x21, 0x00


	//----- nvinfo : EIATTR_KPARAM_INFO
	.align		4
.L_184:
        /*0068*/ 	.byte	0x04, 0x17
        /*006a*/ 	.short	(.L_186 - .L_185)
.L_185:
        /*006c*/ 	.word	0x00000000
        /*0070*/ 	.short	0x0000
        /*0072*/ 	.short	0x0000
        /*0074*/ 	.byte	0x00, 0xf5, 0x21, 0x00


	//----- nvinfo : EIATTR_SPARSE_MMA_MASK
	.align		4
.L_186:
        /*0078*/ 	.byte	0x03, 0x50
        /*007a*/ 	.short	0x0000


	//----- nvinfo : EIATTR_MAXREG_COUNT
	.align		4
        /*007c*/ 	.byte	0x03, 0x1b
        /*007e*/ 	.short	0x00ff


	//----- nvinfo : EIATTR_MERCURY_ISA_VERSION
	.align		4
        /*0080*/ 	.byte	0x03, 0x5f
        /*0082*/ 	.short	0x0101


	//----- nvinfo : EIATTR_VRC_CTA_INIT_COUNT
	.align		4
        /*0084*/ 	.byte	0x02, 0x4a
	.zero		1
	.zero		1


	//----- nvinfo : EIATTR_EXIT_INSTR_OFFSETS
	.align		4
        /*0088*/ 	.byte	0x04, 0x1c
        /*008a*/ 	.short	(.L_188 - .L_187)


	//   ....[0]....
.L_187:
        /*008c*/ 	.word	0x00000070


	//   ....[1]....
        /*0090*/ 	.word	0x000016e0


	//----- nvinfo : EIATTR_CRS_STACK_SIZE
	.align		4
.L_188:
        /*0094*/ 	.byte	0x04, 0x1e
        /*0096*/ 	.short	(.L_190 - .L_189)
.L_189:
        /*0098*/ 	.word	0x00000000


	//----- nvinfo : EIATTR_CBANK_PARAM_SIZE
	.align		4
.L_190:
        /*009c*/ 	.byte	0x03, 0x19
        /*009e*/ 	.short	0x002c


	//----- nvinfo : EIATTR_PARAM_CBANK
	.align		4
        /*00a0*/ 	.byte	0x04, 0x0a
        /*00a2*/ 	.short	(.L_192 - .L_191)
	.align		4
.L_191:
        /*00a4*/ 	.word	index@(.nv.constant0._Z25init_particles_stationaryPfP17curandStateXORWOWfffyi)
        /*00a8*/ 	.short	0x0380
        /*00aa*/ 	.short	0x002c


	//----- nvinfo : EIATTR_SW_WAR
	.align		4
.L_192:
        /*00ac*/ 	.byte	0x04, 0x36
        /*00ae*/ 	.short	(.L_194 - .L_193)
.L_193:
        /*00b0*/ 	.word	0x00000008
.L_194:


//--------------------- .nv.info._Z23svpf_array_stats_kernelPKfPfi --------------------------
	.section	.nv.info._Z23svpf_array_stats_kernelPKfPfi,"",@"SHT_CUDA_INFO"
	.sectionflags	@""
	.align	4


	//----- nvinfo : EIATTR_CUDA_API_VERSION
	.align		4
        /*0000*/ 	.byte	0x04, 0x37
        /*0002*/ 	.short	(.L_196 - .L_195)
.L_195:
        /*0004*/ 	.word	0x00000082


	//----- nvinfo : EIATTR_KPARAM_INFO
	.align		4
.L_196:
        /*0008*/ 	.byte	0x04, 0x17
        /*000a*/ 	.short	(.L_198 - .L_197)
.L_197:
        /*000c*/ 	.word	0x00000000
        /*0010*/ 	.short	0x0002
        /*0012*/ 	.short	0x0010
        /*0014*/ 	.byte	0x00, 0xf0, 0x11, 0x00


	//----- nvinfo : EIATTR_KPARAM_INFO
	.align		4
.L_198:
        /*0018*/ 	.byte	0x04, 0x17
        /*001a*/ 	.short	(.L_200 - .L_199)
.L_199:
        /*001c*/ 	.word	0x00000000
        /*0020*/ 	.short	0x0001
        /*0022*/ 	.short	0x0008
        /*0024*/ 	.byte	0x00, 0xf5, 0x21, 0x00


	//----- nvinfo : EIATTR_KPARAM_INFO
	.align		4
.L_200:
        /*0028*/ 	.byte	0x04, 0x17
        /*002a*/ 	.short	(.L_202 - .L_201)
.L_201:
        /*002c*/ 	.word	0x00000000
        /*0030*/ 	.short	0x0000
        /*0032*/ 	.short	0x0000
        /*0034*/ 	.byte	0x00, 0xf5, 0x21, 0x00


	//----- nvinfo : EIATTR_SPARSE_MMA_MASK
	.align		4
.L_202:
        /*0038*/ 	.byte	0x03, 0x50
        /*003a*/ 	.short	0x0000


	//----- nvinfo : EIATTR_MAXREG_COUNT
	.align		4
        /*003c*/ 	.byte	0x03, 0x1b
        /*003e*/ 	.short	0x00ff


	//----- nvinfo : EIATTR_NUM_BARRIERS
	.align		4
        /*0040*/ 	.byte	0x02, 0x4c
        /*0042*/ 	.byte	0x01
	.zero		1


	//----- nvinfo : EIATTR_MERCURY_ISA_VERSION
	.align		4
        /*0044*/ 	.byte	0x03, 0x5f
        /*0046*/ 	.short	0x0101


	//----- nvinfo : EIATTR_INT_WARP_WIDE_INSTR_OFFSETS
	.align		4
        /*0048*/ 	.byte	0x04, 0x31
        /*004a*/ 	.short	(.L_204 - .L_203)


	//   ....[0]....
.L_203:
        /*004c*/ 	.word	0x000002a0


	//   ....[1]....
        /*0050*/ 	.word	0x000002b0


	//   ....[2]....
        /*0054*/ 	.word	0x000002d0


	//----- nvinfo : EIATTR_VRC_CTA_INIT_COUNT
	.align		4
.L_204:
        /*0058*/ 	.byte	0x02, 0x4a
	.zero		1
	.zero		1


	//----- nvinfo : EIATTR_EXIT_INSTR_OFFSETS
	.align		4
        /*005c*/ 	.byte	0x04, 0x1c
        /*005e*/ 	.short	(.L_206 - .L_205)


	//   ....[0]....
.L_205:
        /*0060*/ 	.word	0x000004a0


	//   ....[1]....
        /*0064*/ 	.word	0x000007f0


	//----- nvinfo : EIATTR_CRS_STACK_SIZE
	.align		4
.L_206:
        /*0068*/ 	.byte	0x04, 0x1e
        /*006a*/ 	.short	(.L_208 - .L_207)
.L_207:
        /*006c*/ 	.word	0x00000000


	//----- nvinfo : EIATTR_CBANK_PARAM_SIZE
	.align		4
.L_208:
        /*0070*/ 	.byte	0x03, 0x19
        /*0072*/ 	.short	0x0014


	//----- nvinfo : EIATTR_PARAM_CBANK
	.align		4
        /*0074*/ 	.byte	0x04, 0x0a
        /*0076*/ 	.short	(.L_210 - .L_209)
	.align		4
.L_209:
        /*0078*/ 	.word	index@(.nv.constant0._Z23svpf_array_stats_kernelPKfPfi)
        /*007c*/ 	.short	0x0380
        /*007e*/ 	.short	0x0014


	//----- nvinfo : EIATTR_SW_WAR
	.align		4
.L_210:
        /*0080*/ 	.byte	0x04, 0x36
        /*0082*/ 	.short	(.L_212 - .L_211)
.L_211:
        /*0084*/ 	.word	0x00000008
.L_212:


//--------------------- .nv.info._Z25svpf_local_density_kernelPKfPfS1_fii --------------------------
	.section	.nv.info._Z25svpf_local_density_kernelPKfPfS1_fii,"",@"SHT_CUDA_INFO"
	.sectionflags	@""
	.align	4


	//----- nvinfo : EIATTR_CUDA_API_VERSION
	.align		4
        /*0000*/ 	.byte	0x04, 0x37
        /*0002*/ 	.short	(.L_214 - .L_213)
.L_213:
        /*0004*/ 	.word	0x00000082


	//----- nvinfo : EIATTR_KPARAM_INFO
	.align		4
.L_214:
        /*0008*/ 	.byte	0x04, 0x17
        /*000a*/ 	.short	(.L_216 - .L_215)
.L_215:
        /*000c*/ 	.word	0x00000000
        /*0010*/ 	.short	0x0005
        /*0012*/ 	.short	0x0020
        /*0014*/ 	.byte	0x00, 0xf0, 0x11, 0x00


	//----- nvinfo : EIATTR_KPARAM_INFO
	.align		4
.L_216:
        /*0018*/ 	.byte	0x04, 0x17
        /*001a*/ 	.short	(.L_218 - .L_217)
.L_217:
        /*001c*/ 	.word	0x00000000
        /*0020*/ 	.short	0x0004
        /*0022*/ 	.short	0x001c
        /*0024*/ 	.byte	0x00, 0xf0, 0x11, 0x00


	//----- nvinfo : EIATTR_KPARAM_INFO
	.align		4
.L_218:
        /*0028*/ 	.byte	0x04, 0x17
        /*002a*/ 	.short	(.L_220 - .L_219)
.L_219:
        /*002c*/ 	.word	0x00000000
        /*0030*/ 	.short	0x0003
        /*0032*/ 	.short	0x0018
        /*0034*/ 	.byte	0x00, 0xf0, 0x11, 0x00


	//----- nvinfo : EIATTR_KPARAM_INFO
	.align		4
.L_220:
        /*0038*/ 	.byte	0x04, 0x17
        /*003a*/ 	.short	(.L_222 - .L_221)
.L_221:
        /*003c*/ 	.word	0x00000000
        /*0040*/ 	.short	0x0002
        /*0042*/ 	.short	0x0010
        /*0044*/ 	.byte	0x00, 0xf5, 0x21, 0x00


	//----- nvinfo : EIATTR_KPARAM_INFO
	.align		4
.L_222:
        /*0048*/ 	.byte	0x04, 0x17
        /*004a*/ 	.short	(.L_224 - .L_223)
.L_223:
        /*004c*/ 	.word	0x00000000
        /*0050*/ 	.short	0x0001
        /*0052*/ 	.short	0x0008
        /*0054*/ 	.byte	0x00, 0xf5, 0x21, 0x00


	//----- nvinfo : EIATTR_KPARAM_INFO
	.align		4
.L_224:
        /*0058*/ 	.byte	0x04, 0x17
        /*005a*/ 	.short	(.L_226 - .L_225)
.L_225:
        /*005c*/ 	.word	0x00000000
        /*0060*/ 	.short	0x0000
        /*0062*/ 	.short	0x0000
        /*0064*/ 	.byte	0x00, 0xf5, 0x21, 0x00


	//----- nvinfo : EIATTR_SPARSE_MMA_MASK
	.align		4
.L_226:
        /*0068*/ 	.byte	0x03, 0x50
        /*006a*/ 	.short	0x0000


	//----- nvinfo : EIATTR_MAXREG_COUNT
	.align		4
        /*006c*/ 	.byte	0x03, 0x1b
        /*006e*/ 	.short	0x00ff


	//----- nvinfo : EIATTR_NUM_BARRIERS
	.align		4
        /*0070*/ 	.byte	0x02, 0x4c
        /*0072*/ 	.byte	0x01
	.zero		1


	//----- nvinfo : EIATTR_MERCURY_ISA_VERSION
	.align		4
        /*0074*/ 	.byte	0x03, 0x5f
        /*0076*/ 	.short	0x0101


	//----- nvinfo : EIATTR_VRC_CTA_INIT_COUNT
	.align		4
        /*0078*/ 	.byte	0x02, 0x4a
	.zero		1
	.zero		1


	//----- nvinfo : EIATTR_EXIT_INSTR_OFFSETS
	.align		4
        /*007c*/ 	.byte	0x04, 0x1c
        /*007e*/ 	.short	(.L_228 - .L_227)


	//   ....[0]....
.L_227:
        /*0080*/ 	.word	0x000001b0


	//   ....[1]....
        /*0084*/ 	.word	0x00001260


	//----- nvinfo : EIATTR_CRS_STACK_SIZE
	.align		4
.L_228:
        /*0088*/ 	.byte	0x04, 0x1e
        /*008a*/ 	.short	(.L_230 - .L_229)
.L_229:
        /*008c*/ 	.word	0x00000000


	//----- nvinfo : EIATTR_CBANK_PARAM_SIZE
	.align		4
.L_230:
        /*0090*/ 	.byte	0x03, 0x19
        /*0092*/ 	.short	0x0024


	//----- nvinfo : EIATTR_PARAM_CBANK
	.align		4
        /*0094*/ 	.byte	0x04, 0x0a
        /*0096*/ 	.short	(.L_232 - .L_231)
	.align		4
.L_231:
        /*0098*/ 	.word	index@(.nv.constant0._Z25svpf_local_density_kernelPKfPfS1_fii)
        /*009c*/ 	.short	0x0380
        /*009e*/ 	.short	0x0024


	//----- nvinfo : EIATTR_SW_WAR
	.align		4
.L_232:
        /*00a0*/ 	.byte	0x04, 0x36
        /*00a2*/ 	.short	(.L_234 - .L_233)
.L_233:
        /*00a4*/ 	.word	0x00000008
.L_234:


//--------------------- .nv.callgraph             --------------------------
	.section	.nv.callgraph,"",@"SHT_CUDA_CALLGRAPH"
	.align	4
	.sectionentsize	8
	.align		4
        /*0000*/ 	.word	0x00000000
	.align		4
        /*0004*/ 	.word	0xffffffff
	.align		4
        /*0008*/ 	.word	0x00000000
	.align		4
        /*000c*/ 	.word	0xfffffffe
	.align		4
        /*0010*/ 	.word	0x00000000
	.align		4
        /*0014*/ 	.word	0xfffffffd
	.align		4
        /*0018*/ 	.word	0x00000000
	.align		4
        /*001c*/ 	.word	0xfffffffc


//--------------------- .nv.constant4             --------------------------
	.section	.nv.constant4,"a",@progbits
	.align	8
	.align		8
.nv.constant4:
        /*0000*/ 	.dword	precalc_xorwow_matrix
	.align		8
        /*0008*/ 	.dword	precalc_xorwow_offset_matrix
	.align		8
        /*0010*/ 	.dword	mrg32k3aM1
	.align		8
        /*0018*/ 	.dword	mrg32k3aM2
	.align		8
        /*0020*/ 	.dword	mrg32k3aM1SubSeq
	.align		8
        /*0028*/ 	.dword	mrg32k3aM2SubSeq
	.align		8
        /*0030*/ 	.dword	mrg32k3aM1Seq
	.align		8
        /*0038*/ 	.dword	mrg32k3aM2Seq
	.align		8
        /*0040*/ 	.dword	_ZN34_INTERNAL_7eca7432_4_k_cu_5da7f23a4cuda3std3__45__cpo5beginE
	.align		8
        /*0048*/ 	.dword	_ZN34_INTERNAL_7eca7432_4_k_cu_5da7f23a4cuda3std3__45__cpo3endE
	.align		8
        /*0050*/ 	.dword	_ZN34_INTERNAL_7eca7432_4_k_cu_5da7f23a4cuda3std3__45__cpo6cbeginE
	.align		8
        /*0058*/ 	.dword	_ZN34_INTERNAL_7eca7432_4_k_cu_5da7f23a4cuda3std3__45__cpo4cendE
	.align		8
        /*0060*/ 	.dword	_ZN34_INTERNAL_7eca7432_4_k_cu_5da7f23a4cuda3std3__45__cpo6rbeginE
	.align		8
        /*0068*/ 	.dword	_ZN34_INTERNAL_7eca7432_4_k_cu_5da7f23a4cuda3std3__45__cpo4rendE
	.align		8
        /*0070*/ 	.dword	_ZN34_INTERNAL_7eca7432_4_k_cu_5da7f23a4cuda3std3__45__cpo7crbeginE
	.align		8
        /*0078*/ 	.dword	_ZN34_INTERNAL_7eca7432_4_k_cu_5da7f23a4cuda3std3__45__cpo5crendE
	.align		8
        /*0080*/ 	.dword	_ZN34_INTERNAL_7eca7432_4_k_cu_5da7f23a4cuda3std3__436_GLOBAL__N__7eca7432_4_k_cu_5da7f23a6ignoreE
	.align		8
        /*0088*/ 	.dword	_ZN34_INTERNAL_7eca7432_4_k_cu_5da7f23a4cuda3std3__419piecewise_constructE
	.align		8
        /*0090*/ 	.dword	_ZN34_INTERNAL_7eca7432_4_k_cu_5da7f23a4cuda3std3__48in_placeE
	.align		8
        /*0098*/ 	.dword	_ZN34_INTERNAL_7eca7432_4_k_cu_5da7f23a4cuda3std3__420unreachable_sentinelE
	.align		8
        /*00a0*/ 	.dword	_ZN34_INTERNAL_7eca7432_4_k_cu_5da7f23a4cuda3std3__47nulloptE
	.align		8
        /*00a8*/ 	.dword	_ZN34_INTERNAL_7eca7432_4_k_cu_5da7f23a4cuda3std3__48unexpectE
	.align		8
        /*00b0*/ 	.dword	_ZN34_INTERNAL_7eca7432_4_k_cu_5da7f23a4cuda3std6ranges3__45__cpo4swapE
	.align		8
        /*00b8*/ 	.dword	_ZN34_INTERNAL_7eca7432_4_k_cu_5da7f23a4cuda3std6ranges3__45__cpo9iter_moveE
	.align		8
        /*00c0*/ 	.dword	_ZN34_INTERNAL_7eca7432_4_k_cu_5da7f23a4cuda3std6ranges3__45__cpo5beginE
	.align		8
        /*00c8*/ 	.dword	_ZN34_INTERNAL_7eca7432_4_k_cu_5da7f23a4cuda3std6ranges3__45__cpo3endE
	.align		8
        /*00d0*/ 	.dword	_ZN34_INTERNAL_7eca7432_4_k_cu_5da7f23a4cuda3std6ranges3__45__cpo6cbeginE
	.align		8
        /*00d8*/ 	.dword	_ZN34_INTERNAL_7eca7432_4_k_cu_5da7f23a4cuda3std6ranges3__45__cpo4cendE
	.align		8
        /*00e0*/ 	.dword	_ZN34_INTERNAL_7eca7432_4_k_cu_5da7f23a4cuda3std6ranges3__45__cpo7advanceE
	.align		8
        /*00e8*/ 	.dword	_ZN34_INTERNAL_7eca7432_4_k_cu_5da7f23a4cuda3std6ranges3__45__cpo9iter_swapE
	.align		8
        /*00f0*/ 	.dword	_ZN34_INTERNAL_7eca7432_4_k_cu_5da7f23a4cuda3std6ranges3__45__cpo4nextE
	.align		8
        /*00f8*/ 	.dword	_ZN34_INTERNAL_7eca7432_4_k_cu_5da7f23a4cuda3std6ranges3__45__cpo4prevE
	.align		8
        /*0100*/ 	.dword	_ZN34_INTERNAL_7eca7432_4_k_cu_5da7f23a4cuda3std6ranges3__45__cpo4dataE
	.align		8
        /*0108*/ 	.dword	_ZN34_INTERNAL_7eca7432_4_k_cu_5da7f23a4cuda3std6ranges3__45__cpo5cdataE
	.align		8
        /*0110*/ 	.dword	_ZN34_INTERNAL_7eca7432_4_k_cu_5da7f23a4cuda3std6ranges3__45__cpo4sizeE
	.align		8
        /*0118*/ 	.dword	_ZN34_INTERNAL_7eca7432_4_k_cu_5da7f23a4cuda3std6ranges3__45__cpo5ssizeE
	.align		8
        /*0120*/ 	.dword	_ZN34_INTERNAL_7eca7432_4_k_cu_5da7f23a4cuda3std6ranges3__45__cpo8distanceE
	.align		8
        /*0128*/ 	.dword	_ZN34_INTERNAL_7eca7432_4_k_cu_5da7f23a6thrust24THRUST_300001_SM_1000_NS6system6detail10sequential3seqE
	.align		8
        /*0130*/ 	.dword	_ZN34_INTERNAL_7eca7432_4_k_cu_5da7f23a6thrust24THRUST_300001_SM_1000_NS12placeholders2_1E
	.align		8
        /*0138*/ 	.dword	_ZN34_INTERNAL_7eca7432_4_k_cu_5da7f23a6thrust24THRUST_300001_SM_1000_NS12placeholders2_2E
	.align		8
        /*0140*/ 	.dword	_ZN34_INTERNAL_7eca7432_4_k_cu_5da7f23a6thrust24THRUST_300001_SM_1000_NS12placeholders2_3E
	.align		8
        /*0148*/ 	.dword	_ZN34_INTERNAL_7eca7432_4_k_cu_5da7f23a6thrust24THRUST_300001_SM_1000_NS12placeholders2_4E
	.align		8
        /*0150*/ 	.dword	_ZN34_INTERNAL_7eca7432_4_k_cu_5da7f23a6thrust24THRUST_300001_SM_1000_NS12placeholders2_5E
	.align		8
        /*0158*/ 	.dword	_ZN34_INTERNAL_7eca7432_4_k_cu_5da7f23a6thrust24THRUST_300001_SM_1000_NS12placeholders2_6E
	.align		8
        /*0160*/ 	.dword	_ZN34_INTERNAL_7eca7432_4_k_cu_5da7f23a6thrust24THRUST_300001_SM_1000_NS12placeholders2_7E
	.align		8
        /*0168*/ 	.dword	_ZN34_INTERNAL_7eca7432_4_k_cu_5da7f23a6thrust24THRUST_300001_SM_1000_NS12placeholders2_8E
	.align		8
        /*0170*/ 	.dword	_ZN34_INTERNAL_7eca7432_4_k_cu_5da7f23a6thrust24THRUST_300001_SM_1000_NS12placeholders2_9E
	.align		8
        /*0178*/ 	.dword	_ZN34_INTERNAL_7eca7432_4_k_cu_5da7f23a6thrust24THRUST_300001_SM_1000_NS12placeholders3_10E


//--------------------- .nv.constant3             --------------------------
	.section	.nv.constant3,"a",@progbits
	.align	8
.nv.constant3:
	.type		__cr_lgamma_table,@object
	.size		__cr_lgamma_table,(.L_8 - __cr_lgamma_table)
__cr_lgamma_table:
        /*0000*/ 	.byte	0x00, 0x00, 0x00, 0x00, 0x00, 0x00, 0x00, 0x00, 0x00, 0x00, 0x00, 0x00, 0x00, 0x00, 0x00, 0x00
        /*0010*/ 	.byte	0xef, 0x39, 0xfa, 0xfe, 0x42, 0x2e, 0xe6, 0x3f, 0x02, 0x20, 0x2a, 0xfa, 0x0b, 0xab, 0xfc, 0x3f
        /*0020*/ 	.byte	0xf9, 0x2c, 0x92, 0x7c, 0xa7, 0x6c, 0x09, 0x40, 0xc9, 0x79, 0x44, 0x3c, 0x64, 0x26, 0x13, 0x40
        /*0030*/ 	.byte	0xca, 0x01, 0xcf, 0x3a, 0x27, 0x51, 0x1a, 0x40, 0x30, 0xcc, 0x2d, 0xf3, 0xe1, 0x0c, 0x21, 0x40
        /*0040*/ 	.byte	0x0d, 0xb7, 0xfc, 0x82, 0x8e, 0x35, 0x25, 0x40
.L_8:


//--------------------- .text._ZN3cub18CUB_300001_SM_10006detail11EmptyKernelIvEEvv --------------------------
	.section	.text._ZN3cub18CUB_300001_SM_10006detail11EmptyKernelIvEEvv,"ax",@progbits
	.align	128
        .global         _ZN3cub18CUB_300001_SM_10006detail11EmptyKernelIvEEvv
        .type           _ZN3cub18CUB_300001_SM_10006detail11EmptyKernelIvEEvv,@function
        .size           _ZN3cub18CUB_300001_SM_10006detail11EmptyKernelIvEEvv,(.L_x_124 - _ZN3cub18CUB_300001_SM_10006detail11EmptyKernelIvEEvv)
        .other          _ZN3cub18CUB_300001_SM_10006detail11EmptyKernelIvEEvv,@"STO_CUDA_ENTRY STV_DEFAULT"
_ZN3cub18CUB_300001_SM_10006detail11EmptyKernelIvEEvv:
.text._ZN3cub18CUB_300001_SM_10006detail11EmptyKernelIvEEvv:
[----:B------:R-:W-:Y:S01]  /*0000*/  LDC R1, c[0x0][0x37c] ;  /* 0x0000df00ff017b82 */ /* 0x000fe20000000800 */
[----:B------:R-:W-:Y:S05]  /*0010*/  EXIT ;  /* 0x000000000000794d */ /* 0x000fea0003800000 */
.L_x_0:
[----:B------:R-:W-:-:S00]  /*0020*/  BRA `(.L_x_0) ;  /* 0xfffffffc00fc7947 */ /* 0x000fc0000383ffff */
[----:B------:R-:W-:-:S00]  /*0030*/  NOP ;  /* 0x0000000000007918 */ /* 0x000fc00000000000 */
        /* <DEDUP_REMOVED lines=12> */
.L_x_124:


//--------------------- .text._Z24compute_median_bandwidthPKfPfi --------------------------
	.section	.text._Z24compute_median_bandwidthPKfPfi,"ax",@progbits
	.align	128
        .global         _Z24compute_median_bandwidthPKfPfi
        .type           _Z24compute_median_bandwidthPKfPfi,@function
        .size           _Z24compute_median_bandwidthPKfPfi,(.L_x_117 - _Z24compute_median_bandwidthPKfPfi)
        .other          _Z24compute_median_bandwidthPKfPfi,@"STO_CUDA_ENTRY STV_DEFAULT"
_Z24compute_median_bandwidthPKfPfi:
.text._Z24compute_median_bandwidthPKfPfi:
[----:B------:R-:W-:Y:S01]  /*0000*/  LDC R1, c[0x0][0x37c] ;  /* 0x0000df00ff017b82 */ /* 0x000fe20000000800 */
[----:B------:R-:W0:Y:S02]  /*0010*/  S2R R0, SR_TID.X ;  /* 0x0000000000007919 */ /* 0x000e240000002100 */
[----:B0-----:R-:W-:-:S13]  /*0020*/  ISETP.NE.AND P0, PT, R0, RZ, PT ;  /* 0x000000ff0000720c */ /* 0x001fda0003f05270 */
[----:B------:R-:W-:Y:S05]  /*0030*/  @P0 EXIT ;  /* 0x000000000000094d */ /* 0x000fea0003800000 */
[----:B------:R-:W0:Y:S01]  /*0040*/  LDCU UR9, c[0x0][0x390] ;  /* 0x00007200ff0977ac */ /* 0x000e220008000800 */
[----:B------:R-:W-:Y:S01]  /*0050*/  HFMA2 R7, -RZ, RZ, 0, 0 ;  /* 0x00000000ff077431 */ /* 0x000fe200000001ff */
[----:B------:R-:W-:Y:S01]  /*0060*/  MOV R5, RZ ;  /* 0x000000ff00057202 */ /* 0x000fe20000000f00 */
[----:B------:R-:W1:Y:S01]  /*0070*/  LDCU.64 UR10, c[0x0][0x358] ;  /* 0x00006b00ff0a77ac */ /* 0x000e620008000a00 */
[----:B0-----:R-:W-:-:S09]  /*0080*/  UISETP.GE.AND UP0, UPT, UR9, 0x1, UPT ;  /* 0x000000010900788c */ /* 0x001fd2000bf06270 */
[----:B-1----:R-:W-:Y:S05]  /*0090*/  BRA.U !UP0, `(.L_x_1) ;  /* 0x0000000908147547 */ /* 0x002fea000b800000 */
[----:B------:R-:W-:Y:S01]  /*00a0*/  UISETP.GE.U32.AND UP1, UPT, UR9, 0x10, UPT ;  /* 0x000000100900788c */ /* 0x000fe2000bf26070 */
[----:B------:R-:W-:Y:S01]  /*00b0*/  MOV R5, RZ ;  /* 0x000000ff00057202 */ /* 0x000fe20000000f00 */
[----:B------:R-:W-:Y:S01]  /*00c0*/  ULOP3.LUT UR6, UR9, 0xf, URZ, 0xc0, !UPT ;  /* 0x0000000f09067892 */ /* 0x000fe2000f8ec0ff */
[----:B------:R-:W-:Y:S02]  /*00d0*/  MOV R0, RZ ;  /* 0x000000ff00007202 */ /* 0x000fe40000000f00 */
[----:B------:R-:W-:Y:S01]  /*00e0*/  MOV R7, RZ ;  /* 0x000000ff00077202 */ /* 0x000fe20000000f00 */
[----:B------:R-:W-:-:S03]  /*00f0*/  UISETP.NE.AND UP0, UPT, UR6, URZ, UPT ;  /* 0x000000ff0600728c */ /* 0x000fc6000bf05270 */
[----:B------:R-:W-:Y:S08]  /*0100*/  BRA.U !UP1, `(.L_x_2) ;  /* 0x0000000109f87547 */ /* 0x000ff0000b800000 */
[----:B------:R-:W0:Y:S01]  /*0110*/  LDCU.64 UR4, c[0x0][0x380] ;  /* 0x00007000ff0477ac */ /* 0x000e220008000a00 */
[----:B------:R-:W-:Y:S01]  /*0120*/  HFMA2 R5, -RZ, RZ, 0, 0 ;  /* 0x00000000ff057431 */ /* 0x000fe200000001ff */
[----:B------:R-:W-:-:S04]  /*0130*/  ULOP3.LUT UR7, UR9, 0x7ffffff0, URZ, 0xc0, !UPT ;  /* 0x7ffffff009077892 */ /* 0x000fc8000f8ec0ff */
[----:B------:R-:W-:Y:S02]  /*0140*/  UIADD3 UR8, UPT, UPT, -UR7, URZ, URZ ;  /* 0x000000ff07087290 */ /* 0x000fe4000fffe1ff */
[----:B------:R-:W-:Y:S01]  /*0150*/  MOV R0, UR7 ;  /* 0x0000000700007c02 */ /* 0x000fe20008000f00 */
[----:B0-----:R-:W-:-:S04]  /*0160*/  UIADD3 UR4, UP1, UPT, UR4, 0x20, URZ ;  /* 0x0000002004047890 */ /* 0x001fc8000ff3e0ff */
[----:B------:R-:W-:Y:S02]  /*0170*/  UIADD3.X UR5, UPT, UPT, URZ, UR5, URZ, UP1, !UPT ;  /* 0x00000005ff057290 */ /* 0x000fe40008ffe4ff */
[----:B------:R-:W-:-:S04]  /*0180*/  MOV R2, UR4 ;  /* 0x0000000400027c02 */ /* 0x000fc80008000f00 */
[----:B------:R-:W-:-:S07]  /*0190*/  MOV R3, UR5 ;  /* 0x0000000500037c02 */ /* 0x000fce0008000f00 */
.L_x_3:
[----:B------:R-:W2:Y:S04]  /*01a0*/  LDG.E R18, desc[UR10][R2.64+-0x20] ;  /* 0xffffe00a02127981 */ /* 0x000ea8000c1e1900 */
[----:B------:R-:W3:Y:S04]  /*01b0*/  LDG.E R20, desc[UR10][R2.64+-0x1c] ;  /* 0xffffe40a02147981 */ /* 0x000ee8000c1e1900 */
[----:B------:R-:W4:Y:S04]  /*01c0*/  LDG.E R22, desc[UR10][R2.64+-0x18] ;  /* 0xffffe80a02167981 */ /* 0x000f28000c1e1900 */
[----:B------:R-:W5:Y:S04]  /*01d0*/  LDG.E R24, desc[UR10][R2.64+-0x14] ;  /* 0xffffec0a02187981 */ /* 0x000f68000c1e1900 */
        /* <DEDUP_REMOVED lines=11> */
[----:B------:R0:W5:Y:S01]  /*0290*/  LDG.E R6, desc[UR10][R2.64+0x1c] ;  /* 0x00001c0a02067981 */ /* 0x000162000c1e1900 */
[----:B------:R-:W-:-:S04]  /*02a0*/  UIADD3 UR8, UPT, UPT, UR8, 0x10, URZ ;  /* 0x0000001008087890 */ /* 0x000fc8000fffe0ff */
[----:B------:R-:W-:Y:S01]  /*02b0*/  UISETP.NE.AND UP1, UPT, UR8, URZ, UPT ;  /* 0x000000ff0800728c */ /* 0x000fe2000bf25270 */
[----:B0-----:R-:W-:-:S04]  /*02c0*/  IADD3 R2, P0, PT, R2, 0x40, RZ ;  /* 0x0000004002027810 */ /* 0x001fc80007f1e0ff */
[----:B------:R-:W-:Y:S01]  /*02d0*/  IADD3.X R3, PT, PT, RZ, R3, RZ, P0, !PT ;  /* 0x00000003ff037210 */ /* 0x000fe200007fe4ff */
[C---:B--2---:R-:W-:Y:S01]  /*02e0*/  FADD R7, R18.reuse, R7 ;  /* 0x0000000712077221 */ /* 0x044fe20000000000 */
[----:B------:R-:W-:-:S03]  /*02f0*/  FFMA R5, R18, R18, R5 ;  /* 0x0000001212057223 */ /* 0x000fc60000000005 */
[----:B---3--:R-:W-:Y:S01]  /*0300*/  FADD R7, R7, R20 ;  /* 0x0000001407077221 */ /* 0x008fe20000000000 */
[----:B------:R-:W-:-:S03]  /*0310*/  FFMA R5, R20, R20, R5 ;  /* 0x0000001414057223 */ /* 0x000fc60000000005 */
[----:B----4-:R-:W-:Y:S01]  /*0320*/  FADD R7, R7, R22 ;  /* 0x0000001607077221 */ /* 0x010fe20000000000 */
[----:B------:R-:W-:-:S03]  /*0330*/  FFMA R5, R22, R22, R5 ;  /* 0x0000001616057223 */ /* 0x000fc60000000005 */
[----:B-----5:R-:W-:Y:S01]  /*0340*/  FADD R18, R7, R24 ;  /* 0x0000001807127221 */ /* 0x020fe20000000000 */
[----:B------:R-:W-:-:S03]  /*0350*/  FFMA R24, R24, R24, R5 ;  /* 0x0000001818187223 */ /* 0x000fc60000000005 */
[----:B------:R-:W-:Y:S01]  /*0360*/  FADD R5, R18, R17 ;  /* 0x0000001112057221 */ /* 0x000fe20000000000 */
        /* <DEDUP_REMOVED lines=22> */
[----:B------:R-:W-:Y:S01]  /*04d0*/  FFMA R5, R6, R6, R9 ;  /* 0x0000000606057223 */ /* 0x000fe20000000009 */
[----:B------:R-:W-:Y:S06]  /*04e0*/  BRA.U UP1, `(.L_x_3) ;  /* 0xfffffffd012c7547 */ /* 0x000fec000b83ffff */
.L_x_2:
[----:B------:R-:W-:Y:S05]  /*04f0*/  BRA.U !UP0, `(.L_x_1) ;  /* 0x0000000108fc7547 */ /* 0x000fea000b800000 */
[----:B------:R-:W-:Y:S02]  /*0500*/  UISETP.GE.U32.AND UP0, UPT, UR6, 0x8, UPT ;  /* 0x000000080600788c */ /* 0x000fe4000bf06070 */
[----:B------:R-:W-:-:S04]  /*0510*/  ULOP3.LUT UR5, UR9, 0x7, URZ, 0xc0, !UPT ;  /* 0x0000000709057892 */ /* 0x000fc8000f8ec0ff */
[----:B------:R-:W-:-:S03]  /*0520*/  UISETP.NE.AND UP1, UPT, UR5, URZ, UPT ;  /* 0x000000ff0500728c */ /* 0x000fc6000bf25270 */
[----:B------:R-:W-:Y:S08]  /*0530*/  BRA.U !UP0, `(.L_x_4) ;  /* 0x00000001086c7547 */ /* 0x000ff0000b800000 */
[----:B------:R-:W0:Y:S02]  /*0540*/  LDC.64 R2, c[0x0][0x380] ;  /* 0x0000e000ff027b82 */ /* 0x000e240000000a00 */
[----:B0-----:R-:W-:-:S05]  /*0550*/  IMAD.WIDE.U32 R2, R0, 0x4, R2 ;  /* 0x0000000400027825 */ /* 0x001fca00078e0002 */
[----:B------:R-:W2:Y:S04]  /*0560*/  LDG.E R4, desc[UR10][R2.64] ;  /* 0x0000000a02047981 */ /* 0x000ea8000c1e1900 */
[----:B------:R-:W3:Y:S04]  /*0570*/  LDG.E R9, desc[UR10][R2.64+0x4] ;  /* 0x0000040a02097981 */ /* 0x000ee8000c1e1900 */
[----:B------:R-:W4:Y:S04]  /*0580*/  LDG.E R11, desc[UR10][R2.64+0x8] ;  /* 0x0000080a020b7981 */ /* 0x000f28000c1e1900 */
[----:B------:R-:W5:Y:S04]  /*0590*/  LDG.E R13, desc[UR10][R2.64+0xc] ;  /* 0x00000c0a020d7981 */ /* 0x000f68000c1e1900 */
[----:B------:R-:W5:Y:S04]  /*05a0*/  LDG.E R15, desc[UR10][R2.64+0x10] ;  /* 0x0000100a020f7981 */ /* 0x000f68000c1e1900 */
[----:B------:R-:W5:Y:S04]  /*05b0*/  LDG.E R17, desc[UR10][R2.64+0x14] ;  /* 0x0000140a02117981 */ /* 0x000f68000c1e1900 */
[----:B------:R-:W5:Y:S04]  /*05c0*/  LDG.E R19, desc[UR10][R2.64+0x18] ;  /* 0x0000180a02137981 */ /* 0x000f68000c1e1900 */
[----:B------:R-:W5:Y:S01]  /*05d0*/  LDG.E R21, desc[UR10][R2.64+0x1c] ;  /* 0x00001c0a02157981 */ /* 0x000f62000c1e1900 */
[----:B------:R-:W-:Y:S01]  /*05e0*/  IADD3 R0, PT, PT, R0, 0x8, RZ ;  /* 0x0000000800007810 */ /* 0x000fe20007ffe0ff */
[----:B--2---:R-:W-:Y:S01]  /*05f0*/  FADD R7, R7, R4 ;  /* 0x0000000407077221 */ /* 0x004fe20000000000 */
        /* <DEDUP_REMOVED lines=14> */
[----:B------:R-:W-:-:S07]  /*06e0*/  FFMA R5, R21, R21, R4 ;  /* 0x0000001515057223 */ /* 0x000fce0000000004 */
.L_x_4:
        /* <DEDUP_REMOVED lines=19> */
[----:B------:R-:W-:-:S07]  /*0820*/  FFMA R5, R13, R13, R4 ;  /* 0x0000000d0d057223 */ /* 0x000fce0000000004 */
.L_x_5:
[----:B------:R-:W-:Y:S05]  /*0830*/  BRA.U !UP1, `(.L_x_1) ;  /* 0x00000001092c7547 */ /* 0x000fea000b800000 */
[----:B------:R-:W0:Y:S01]  /*0840*/  LDC.64 R2, c[0x0][0x380] ;  /* 0x0000e000ff027b82 */ /* 0x000e220000000a00 */
[----:B------:R-:W-:Y:S01]  /*0850*/  UIADD3 UR4, UPT, UPT, -UR4, URZ, URZ ;  /* 0x000000ff04047290 */ /* 0x000fe2000fffe1ff */
[----:B0-----:R-:W-:-:S11]  /*0860*/  IMAD.WIDE.U32 R2, R0, 0x4, R2 ;  /* 0x0000000400027825 */ /* 0x001fd600078e0002 */
.L_x_6:
[----:B------:R0:W2:Y:S01]  /*0870*/  LDG.E R0, desc[UR10][R2.64] ;  /* 0x0000000a02007981 */ /* 0x0000a2000c1e1900 */
[----:B------:R-:W-:-:S04]  /*0880*/  UIADD3 UR4, UPT, UPT, UR4, 0x1, URZ ;  /* 0x0000000104047890 */ /* 0x000fc8000fffe0ff */
[----:B------:R-:W-:Y:S01]  /*0890*/  UISETP.NE.AND UP0, UPT, UR4, URZ, UPT ;  /* 0x000000ff0400728c */ /* 0x000fe2000bf05270 */
[----:B0-----:R-:W-:-:S04]  /*08a0*/  IADD3 R2, P0, PT, R2, 0x4, RZ ;  /* 0x0000000402027810 */ /* 0x001fc80007f1e0ff */
[----:B------:R-:W-:Y:S01]  /*08b0*/  IADD3.X R3, PT, PT, RZ, R3, RZ, P0, !PT ;  /* 0x00000003ff037210 */ /* 0x000fe200007fe4ff */
[C---:B--2---:R-:W-:Y:S01]  /*08c0*/  FADD R7, R0.reuse, R7 ;  /* 0x0000000700077221 */ /* 0x044fe20000000000 */
[----:B------:R-:W-:Y:S02]  /*08d0*/  FFMA R5, R0, R0, R5 ;  /* 0x0000000000057223 */ /* 0x000fe40000000005 */
[----:B------:R-:W-:Y:S05]  /*08e0*/  BRA.U UP0, `(.L_x_6) ;  /* 0xfffffffd00e07547 */ /* 0x000fea000b83ffff */
.L_x_1:
[----:B------:R-:W-:-:S04]  /*08f0*/  I2FP.F32.S32 R3, UR9 ;  /* 0x0000000900037c45 */ /* 0x000fc80008201400 */
[----:B------:R-:W0:Y:S08]  /*0900*/  MUFU.RCP R0, R3 ;  /* 0x0000000300007308 */ /* 0x000e300000001000 */
[----:B------:R-:W1:Y:S01]  /*0910*/  FCHK P0, R7, R3 ;  /* 0x0000000307007302 */ /* 0x000e620000000000 */
[----:B0-----:R-:W-:-:S04]  /*0920*/  FFMA R9, -R3, R0, 1 ;  /* 0x3f80000003097423 */ /* 0x001fc80000000100 */
[----:B------:R-:W-:-:S04]  /*0930*/  FFMA R0, R0, R9, R0 ;  /* 0x0000000900007223 */ /* 0x000fc80000000000 */
[----:B------:R-:W-:-:S04]  /*0940*/  FFMA R2, R0, R7, RZ ;  /* 0x0000000700027223 */ /* 0x000fc800000000ff */
[----:B------:R-:W-:-:S04]  /*0950*/  FFMA R9, -R3, R2, R7 ;  /* 0x0000000203097223 */ /* 0x000fc80000000107 */
[----:B------:R-:W-:Y:S01]  /*0960*/  FFMA R2, R0, R9, R2 ;  /* 0x0000000900027223 */ /* 0x000fe20000000002 */
[----:B-1----:R-:W-:Y:S06]  /*0970*/  @!P0 BRA `(.L_x_7) ;  /* 0x0000000000108947 */ /* 0x002fec0003800000 */
[----:B------:R-:W-:Y:S02]  /*0980*/  MOV R0, R7 ;  /* 0x0000000700007202 */ /* 0x000fe40000000f00 */
[----:B------:R-:W-:-:S07]  /*0990*/  MOV R4, 0x9b0 ;  /* 0x000009b000047802 */ /* 0x000fce0000000f00 */
[----:B------:R-:W-:Y:S05]  /*09a0*/  CALL.REL.NOINC `($__internal_1_$__cuda_sm3x_div_rn_noftz_f32_slowpath) ;  /* 0x0000000400fc7944 */ /* 0x000fea0003c00000 */
[----:B------:R-:W-:-:S07]  /*09b0*/  MOV R2, R0 ;  /* 0x0000000000027202 */ /* 0x000fce0000000f00 */
.L_x_7:
        /* <DEDUP_REMOVED lines=12> */
.L_x_8:
[----:B------:R-:W-:-:S04]  /*0a80*/  FFMA R7, -R2, R2, R7 ;  /* 0x0000000202077223 */ /* 0x000fc80000000107 */
[----:B------:R0:W1:Y:S01]  /*0a90*/  MUFU.RSQ R2, R7 ;  /* 0x0000000700027308 */ /* 0x0000620000001400 */
[----:B------:R-:W-:-:S04]  /*0aa0*/  IADD3 R0, PT, PT, R7, -0xd000000, RZ ;  /* 0xf300000007007810 */ /* 0x000fc80007ffe0ff */
[----:B------:R-:W-:-:S13]  /*0ab0*/  ISETP.GT.U32.AND P0, PT, R0, 0x727fffff, PT ;  /* 0x727fffff0000780c */ /* 0x000fda0003f04070 */
[----:B01----:R-:W-:Y:S05]  /*0ac0*/  @!P0 BRA `(.L_x_9) ;  /* 0x0000000000108947 */ /* 0x003fea0003800000 */
[----:B------:R-:W-:-:S07]  /*0ad0*/  MOV R4, 0xaf0 ;  /* 0x00000af000047802 */ /* 0x000fce0000000f00 */
[----:B------:R-:W-:Y:S05]  /*0ae0*/  CALL.REL.NOINC `($__internal_0_$__cuda_sm20_sqrt_rn_f32_slowpath) ;  /* 0x0000000400507944 */ /* 0x000fea0003c00000 */
[----:B------:R-:W-:Y:S01]  /*0af0*/  MOV R0, R2 ;  /* 0x0000000200007202 */ /* 0x000fe20000000f00 */
[----:B------:R-:W-:Y:S06]  /*0b00*/  BRA `(.L_x_10) ;  /* 0x0000000000107947 */ /* 0x000fec0003800000 */
.L_x_9:
[----:B------:R-:W-:Y:S01]  /*0b10*/  FMUL.FTZ R0, R7, R2 ;  /* 0x0000000207007220 */ /* 0x000fe20000410000 */
[----:B------:R-:W-:-:S03]  /*0b20*/  FMUL.FTZ R2, R2, 0.5 ;  /* 0x3f00000002027820 */ /* 0x000fc60000410000 */
[----:B------:R-:W-:-:S04]  /*0b30*/  FFMA R5, -R0, R0, R7 ;  /* 0x0000000000057223 */ /* 0x000fc80000000107 */
[----:B------:R-:W-:-:S07]  /*0b40*/  FFMA R0, R5, R2, R0 ;  /* 0x0000000205007223 */ /* 0x000fce0000000000 */
.L_x_10:
[----:B------:R-:W0:Y:S01]  /*0b50*/  LDCU UR4, c[0x0][0x390] ;  /* 0x00007200ff0477ac */ /* 0x000e220008000800 */
[----:B------:R-:W-:Y:S01]  /*0b60*/  HFMA2 R4, -RZ, RZ, 1.875, 0 ;  /* 0x3f800000ff047431 */ /* 0x000fe200000001ff */
[----:B0-----:R-:W-:-:S09]  /*0b70*/  UISETP.NE.AND UP0, UPT, UR4, 0x1, UPT ;  /* 0x000000010400788c */ /* 0x001fd2000bf05270 */
[----:B------:R-:W-:Y:S05]  /*0b80*/  BRA.U !UP0, `(.L_x_11) ;  /* 0x0000000508147547 */ /* 0x000fea000b800000 */
[----:B------:R-:W-:-:S13]  /*0b90*/  FSETP.NAN.AND P0, PT, |R3|, |R3|, PT ;  /* 0x400000030300720b */ /* 0x000fda0003f08200 */
[----:B------:R-:W-:Y:S01]  /*0ba0*/  @P0 FADD R4, R3, -0.20000000298023223877 ;  /* 0xbe4ccccd03040421 */ /* 0x000fe20000000000 */
[----:B------:R-:W-:Y:S06]  /*0bb0*/  @P0 BRA `(.L_x_11) ;  /* 0x0000000400080947 */ /* 0x000fec0003800000 */
[----:B------:R-:W-:-:S04]  /*0bc0*/  FSETP.NEU.AND P0, PT, |R3|, +INF , PT ;  /* 0x7f8000000300780b */ /* 0x000fc80003f0d200 */
[----:B------:R-:W-:-:S13]  /*0bd0*/  ISETP.NE.AND P0, PT, RZ, UR4, P0 ;  /* 0x00000004ff007c0c */ /* 0x000fda0008705270 */
[----:B------:R-:W-:-:S05]  /*0be0*/  @!P0 FADD R2, R3, R3 ;  /* 0x0000000303028221 */ /* 0x000fca0000000000 */
[----:B------:R-:W-:-:S04]  /*0bf0*/  @!P0 LOP3.LUT R2, R2, 0x7fffffff, RZ, 0xc0, !PT ;  /* 0x7fffffff02028812 */ /* 0x000fc800078ec0ff */
[----:B------:R-:W-:Y:S01]  /*0c00*/  @!P0 LOP3.LUT R4, R2, 0x7f800000, RZ, 0x3c, !PT ;  /* 0x7f80000002048812 */ /* 0x000fe200078e3cff */
[----:B------:R-:W-:Y:S06]  /*0c10*/  @!P0 BRA `(.L_x_11) ;  /* 0x0000000000f08947 */ /* 0x000fec0003800000 */
[C---:B------:R-:W-:Y:S01]  /*0c20*/  FMUL R2, |R3|.reuse, 16777216 ;  /* 0x4b80000003027820 */ /* 0x040fe20000400200 */
[----:B------:R-:W-:Y:S02]  /*0c30*/  FSETP.GEU.AND P0, PT, |R3|, 1.175494350822287508e-38, PT ;  /* 0x008000000300780b */ /* 0x000fe40003f0e200 */
[----:B------:R-:W-:Y:S02]  /*0c40*/  MOV R8, 0x3a2c32e4 ;  /* 0x3a2c32e400087802 */ /* 0x000fe40000000f00 */
[----:B------:R-:W-:-:S04]  /*0c50*/  FSEL R2, R2, |R3|, !P0 ;  /* 0x4000000302027208 */ /* 0x000fc80004000000 */
[----:B------:R-:W-:-:S04]  /*0c60*/  IADD3 R3, PT, PT, R2, -0x3f3504f3, RZ ;  /* 0xc0cafb0d02037810 */ /* 0x000fc80007ffe0ff */
[----:B------:R-:W-:-:S04]  /*0c70*/  LOP3.LUT R3, R3, 0xff800000, RZ, 0xc0, !PT ;  /* 0xff80000003037812 */ /* 0x000fc800078ec0ff */
[-C--:B------:R-:W-:Y:S02]  /*0c80*/  IADD3 R2, PT, PT, R2, -R3.reuse, RZ ;  /* 0x8000000302027210 */ /* 0x080fe40007ffe0ff */
[----:B------:R-:W-:-:S03]  /*0c90*/  I2FP.F32.S32 R3, R3 ;  /* 0x0000000300037245 */ /* 0x000fc60000201400 */
[C---:B------:R-:W-:Y:S01]  /*0ca0*/  FADD R5, R2.reuse, 1 ;  /* 0x3f80000002057421 */ /* 0x040fe20000000000 */
[----:B------:R-:W-:Y:S01]  /*0cb0*/  FADD R4, R2, -1 ;  /* 0xbf80000002047421 */ /* 0x000fe20000000000 */
[----:B------:R-:W-:-:S03]  /*0cc0*/  FSEL R2, RZ, -24, P0 ;  /* 0xc1c00000ff027808 */ /* 0x000fc60000000000 */
[----:B------:R-:W-:Y:S01]  /*0cd0*/  FADD R6, R4, R4 ;  /* 0x0000000404067221 */ /* 0x000fe20000000000 */
[----:B------:R-:W0:Y:S01]  /*0ce0*/  MUFU.RCP R5, R5 ;  /* 0x0000000500057308 */ /* 0x000e220000001000 */
[----:B------:R-:W-:Y:S02]  /*0cf0*/  FFMA R2, R3, 1.1920928955078125e-07, R2 ;  /* 0x3400000003027823 */ /* 0x000fe40000000002 */
[----:B0-----:R-:W-:-:S04]  /*0d00*/  FMUL R7, R5, R6 ;  /* 0x0000000605077220 */ /* 0x001fc80000400000 */
[----:B------:R-:W-:Y:S01]  /*0d10*/  FADD R6, R4, -R7 ;  /* 0x8000000704067221 */ /* 0x000fe20000000000 */
[CC--:B------:R-:W-:Y:S01]  /*0d20*/  FMUL R3, R7.reuse, R7.reuse ;  /* 0x0000000707037220 */ /* 0x0c0fe20000400000 */
[----:B------:R-:W-:Y:S02]  /*0d30*/  FFMA R11, R7, 1.4426950216293334961, R2 ;  /* 0x3fb8aa3b070b7823 */ /* 0x000fe40000000002 */
[----:B------:R-:W-:Y:S01]  /*0d40*/  FADD R9, R6, R6 ;  /* 0x0000000606097221 */ /* 0x000fe20000000000 */
[C---:B------:R-:W-:Y:S01]  /*0d50*/  FFMA R6, R3.reuse, R8, 0.0032181653659790754318 ;  /* 0x3b52e7db03067423 */ /* 0x040fe20000000008 */
[----:B------:R-:W-:Y:S02]  /*0d60*/  FADD R2, R2, -R11 ;  /* 0x8000000b02027221 */ /* 0x000fe40000000000 */
[----:B------:R-:W-:Y:S01]  /*0d70*/  FFMA R4, R4, -R7, R9 ;  /* 0x8000000704047223 */ /* 0x000fe20000000009 */
[----:B------:R-:W-:Y:S01]  /*0d80*/  FFMA R6, R3, R6, 0.018033718690276145935 ;  /* 0x3c93bb7303067423 */ /* 0x000fe20000000006 */
[----:B------:R-:W-:-:S02]  /*0d90*/  FFMA R9, R7, 1.4426950216293334961, R2 ;  /* 0x3fb8aa3b07097823 */ /* 0x000fc40000000002 */
[----:B------:R-:W-:Y:S01]  /*0da0*/  FMUL R4, R5, R4 ;  /* 0x0000000405047220 */ /* 0x000fe20000400000 */
[----:B------:R-:W-:-:S03]  /*0db0*/  FFMA R6, R3, R6, 0.12022458761930465698 ;  /* 0x3df6384f03067423 */ /* 0x000fc60000000006 */
[----:B------:R-:W-:Y:S01]  /*0dc0*/  FFMA R2, R4, 1.4426950216293334961, R9 ;  /* 0x3fb8aa3b04027823 */ /* 0x000fe20000000009 */
[----:B------:R-:W-:-:S03]  /*0dd0*/  FMUL R6, R3, R6 ;  /* 0x0000000603067220 */ /* 0x000fc60000400000 */
[----:B------:R-:W-:Y:S01]  /*0de0*/  FFMA R5, R7, 1.9251366722983220825e-08, R2 ;  /* 0x32a55e3407057823 */ /* 0x000fe20000000002 */
[----:B------:R-:W-:-:S04]  /*0df0*/  FMUL R3, R6, 3 ;  /* 0x4040000006037820 */ /* 0x000fc80000400000 */
[----:B------:R-:W-:Y:S01]  /*0e00*/  FFMA R3, R4, R3, R5 ;  /* 0x0000000304037223 */ /* 0x000fe20000000005 */
[----:B------:R-:W-:-:S03]  /*0e10*/  HFMA2 R5, -RZ, RZ, 0.64013671875, -15.109375 ;  /* 0x391fcb8eff057431 */ /* 0x000fc600000001ff */
[----:B------:R-:W-:-:S04]  /*0e20*/  FFMA R6, R7, R6, R3 ;  /* 0x0000000607067223 */ /* 0x000fc80000000003 */
[----:B------:R-:W-:-:S04]  /*0e30*/  FADD R2, R11, R6 ;  /* 0x000000060b027221 */ /* 0x000fc80000000000 */
[----:B------:R-:W-:Y:S01]  /*0e40*/  FMUL R3, R2, -0.20000000298023223877 ;  /* 0xbe4ccccd02037820 */ /* 0x000fe20000400000 */
[----:B------:R-:W-:-:S03]  /*0e50*/  FADD R11, -R11, R2 ;  /* 0x000000020b0b7221 */ /* 0x000fc60000000100 */
[----:B------:R-:W0:Y:S01]  /*0e60*/  FRND R4, R3 ;  /* 0x0000000300047307 */ /* 0x000e220000201000 */
[----:B------:R-:W-:Y:S01]  /*0e70*/  FADD R11, R6, -R11 ;  /* 0x8000000b060b7221 */ /* 0x000fe20000000000 */
[----:B------:R-:W-:Y:S01]  /*0e80*/  FFMA R2, R2, -0.20000000298023223877, -R3 ;  /* 0xbe4ccccd02027823 */ /* 0x000fe20000000803 */
[----:B------:R-:W-:-:S03]  /*0e90*/  FSETP.GT.AND P0, PT, |R3|, 152, PT ;  /* 0x431800000300780b */ /* 0x000fc60003f04200 */
[----:B------:R-:W-:Y:S01]  /*0ea0*/  FFMA R11, R11, -0.20000000298023223877, R2 ;  /* 0xbe4ccccd0b0b7823 */ /* 0x000fe20000000002 */
[----:B0-----:R-:W-:Y:S01]  /*0eb0*/  FADD R2, R3, -R4 ;  /* 0x8000000403027221 */ /* 0x001fe20000000000 */
[----:B------:R-:W-:-:S03]  /*0ec0*/  FSETP.GT.AND P1, PT, R4, RZ, PT ;  /* 0x000000ff0400720b */ /* 0x000fc60003f24000 */
[----:B------:R-:W-:Y:S01]  /*0ed0*/  FADD R2, R2, R11 ;  /* 0x0000000b02027221 */ /* 0x000fe20000000000 */
[----:B------:R-:W-:Y:S02]  /*0ee0*/  SEL R4, RZ, 0x83000000, P1 ;  /* 0x83000000ff047807 */ /* 0x000fe40000800000 */
[----:B------:R-:W-:Y:S01]  /*0ef0*/  FSETP.GEU.AND P1, PT, R3, RZ, PT ;  /* 0x000000ff0300720b */ /* 0x000fe20003f2e000 */
[----:B------:R-:W-:Y:S01]  /*0f00*/  FFMA R5, R2, R5, 0.0013391353422775864601 ;  /* 0x3aaf85ed02057423 */ /* 0x000fe20000000005 */
[----:B------:R-:W-:-:S03]  /*0f10*/  IADD3 R6, PT, PT, R4, 0x7f000000, RZ ;  /* 0x7f00000004067810 */ /* 0x000fc60007ffe0ff */
[C---:B------:R-:W-:Y:S02]  /*0f20*/  FFMA R7, R2.reuse, R5, 0.0096188392490148544312 ;  /* 0x3c1d985602077423 */ /* 0x040fe40000000005 */
[----:B------:R-:W0:Y:S02]  /*0f30*/  F2I.NTZ R5, R3 ;  /* 0x0000000300057305 */ /* 0x000e240000203100 */
[----:B------:R-:W-:-:S04]  /*0f40*/  FFMA R7, R2, R7, 0.055503588169813156128 ;  /* 0x3d6357bb02077423 */ /* 0x000fc80000000007 */
[----:B------:R-:W-:-:S04]  /*0f50*/  FFMA R7, R2, R7, 0.24022644758224487305 ;  /* 0x3e75fdec02077423 */ /* 0x000fc80000000007 */
[----:B------:R-:W-:-:S04]  /*0f60*/  FFMA R7, R2, R7, 0.69314718246459960938 ;  /* 0x3f31721802077423 */ /* 0x000fc80000000007 */
[----:B------:R-:W-:Y:S01]  /*0f70*/  FFMA R7, R2, R7, 1 ;  /* 0x3f80000002077423 */ /* 0x000fe20000000007 */
[----:B0-----:R-:W-:Y:S02]  /*0f80*/  LEA R5, R5, -R4, 0x17 ;  /* 0x8000000405057211 */ /* 0x001fe400078eb8ff */
[----:B------:R-:W-:Y:S01]  /*0f90*/  FSEL R4, RZ, +INF , !P1 ;  /* 0x7f800000ff047808 */ /* 0x000fe20004800000 */
[----:B------:R-:W-:Y:S01]  /*0fa0*/  FMUL R6, R6, R7 ;  /* 0x0000000706067220 */ /* 0x000fe20000400000 */
[----:B------:R-:W-:-:S03]  /*0fb0*/  ISETP.LE.AND P1, PT, RZ, UR4, PT ;  /* 0x00000004ff007c0c */ /* 0x000fc6000bf23270 */
[----:B------:R-:W-:-:S05]  /*0fc0*/  @!P0 FMUL R4, R5, R6 ;  /* 0x0000000605048220 */ /* 0x000fca0000400000 */
[----:B------:R-:W-:-:S07]  /*0fd0*/  FSEL R4, R4, +QNAN , P1 ;  /* 0x7fffffff04047808 */ /* 0x000fce0000800000 */
.L_x_11:
[----:B------:R-:W0:Y:S01]  /*0fe0*/  LDC.64 R2, c[0x0][0x388] ;  /* 0x0000e200ff027b82 */ /* 0x000e220000000a00 */
[----:B------:R-:W-:-:S04]  /*0ff0*/  FMUL R5, R0, 1.0599999427795410156 ;  /* 0x3f87ae1400057820 */ /* 0x000fc80000400000 */
[----:B------:R-:W-:-:S05]  /*1000*/  FMUL R5, R5, R4 ;  /* 0x0000000405057220 */ /* 0x000fca0000400000 */
[----:B0-----:R-:W-:Y:S01]  /*1010*/  STG.E desc[UR10][R2.64], R5 ;  /* 0x0000000502007986 */ /* 0x001fe2000c10190a */
[----:B------:R-:W-:Y:S05]  /*1020*/  EXIT ;  /* 0x000000000000794d */ /* 0x000fea0003800000 */
        .weak           $__internal_0_$__cuda_sm20_sqrt_rn_f32_slowpath
        .type           $__internal_0_$__cuda_sm20_sqrt_rn_f32_slowpath,@function
        .size           $__internal_0_$__cuda_sm20_sqrt_rn_f32_slowpath,($__internal_1_$__cuda_sm3x_div_rn_noftz_f32_slowpath - $__internal_0_$__cuda_sm20_sqrt_rn_f32_slowpath)
$__internal_0_$__cuda_sm20_sqrt_rn_f32_slowpath:
[----:B------:R-:W-:-:S13]  /*1030*/  LOP3.LUT P0, RZ, R7, 0x7fffffff, RZ, 0xc0, !PT ;  /* 0x7fffffff07ff7812 */ /* 0x000fda000780c0ff */
[----:B------:R-:W-:Y:S01]  /*1040*/  @!P0 MOV R2, R7 ;  /* 0x0000000700028202 */ /* 0x000fe20000000f00 */
[----:B------:R-:W-:Y:S06]  /*1050*/  @!P0 BRA `(.L_x_12) ;  /* 0x0000000000488947 */ /* 0x000fec0003800000 */
[----:B------:R-:W-:Y:S02]  /*1060*/  FSETP.GEU.FTZ.AND P0, PT, R7, RZ, PT ;  /* 0x000000ff0700720b */ /* 0x000fe40003f1e000 */
[----:B------:R-:W-:-:S11]  /*1070*/  MOV R0, R7 ;  /* 0x0000000700007202 */ /* 0x000fd60000000f00 */
[----:B------:R-:W-:Y:S01]  /*1080*/  @!P0 MOV R2, 0x7fffffff ;  /* 0x7fffffff00028802 */ /* 0x000fe20000000f00 */
[----:B------:R-:W-:Y:S06]  /*1090*/  @!P0 BRA `(.L_x_12) ;  /* 0x0000000000388947 */ /* 0x000fec0003800000 */
[----:B------:R-:W-:-:S13]  /*10a0*/  FSETP.GTU.FTZ.AND P0, PT, |R0|, +INF , PT ;  /* 0x7f8000000000780b */ /* 0x000fda0003f1c200 */
[----:B------:R-:W-:Y:S01]  /*10b0*/  @P0 FADD.FTZ R2, R0, 1 ;  /* 0x3f80000000020421 */ /* 0x000fe20000010000 */
[----:B------:R-:W-:Y:S06]  /*10c0*/  @P0 BRA `(.L_x_12) ;  /* 0x00000000002c0947 */ /* 0x000fec0003800000 */
[----:B------:R-:W-:-:S13]  /*10d0*/  FSETP.NEU.FTZ.AND P0, PT, |R0|, +INF , PT ;  /* 0x7f8000000000780b */ /* 0x000fda0003f1d200 */
[----:B------:R-:W-:Y:S01]  /*10e0*/  @!P0 MOV R2, R0 ;  /* 0x0000000000028202 */ /* 0x000fe20000000f00 */
[----:B------:R-:W-:Y:S06]  /*10f0*/  @!P0 BRA `(.L_x_12) ;  /* 0x0000000000208947 */ /* 0x000fec0003800000 */
[----:B------:R-:W-:-:S04]  /*1100*/  FFMA R0, R0, 1.84467440737095516160e+19, RZ ;  /* 0x5f80000000007823 */ /* 0x000fc800000000ff */
[----:B------:R-:W0:Y:S02]  /*1110*/  MUFU.RSQ R5, R0 ;  /* 0x0000000000057308 */ /* 0x000e240000001400 */
[----:B0-----:R-:W-:Y:S01]  /*1120*/  FMUL.FTZ R7, R0, R5 ;  /* 0x0000000500077220 */ /* 0x001fe20000410000 */
[----:B------:R-:W-:-:S03]  /*1130*/  FMUL.FTZ R5, R5, 0.5 ;  /* 0x3f00000005057820 */ /* 0x000fc60000410000 */
[----:B------:R-:W-:-:S04]  /*1140*/  FADD.FTZ R2, -R7, -RZ ;  /* 0x800000ff07027221 */ /* 0x000fc80000010100 */
[----:B------:R-:W-:-:S04]  /*1150*/  FFMA R2, R7, R2, R0 ;  /* 0x0000000207027223 */ /* 0x000fc80000000000 */
[----:B------:R-:W-:-:S04]  /*1160*/  FFMA R2, R2, R5, R7 ;  /* 0x0000000502027223 */ /* 0x000fc80000000007 */
[----:B------:R-:W-:-:S07]  /*1170*/  FMUL.FTZ R2, R2, 2.3283064365386962891e-10 ;  /* 0x2f80000002027820 */ /* 0x000fce0000410000 */
.L_x_12:
[----:B------:R-:W-:-:S04]  /*1180*/  HFMA2 R5, -RZ, RZ, 0, 0 ;  /* 0x00000000ff057431 */ /* 0x000fc800000001ff */
[----:B------:R-:W-:Y:S05]  /*1190*/  RET.REL.NODEC R4 `(_Z24compute_median_bandwidthPKfPfi) ;  /* 0xffffffec04987950 */ /* 0x000fea0003c3ffff */
        .weak           $__internal_1_$__cuda_sm3x_div_rn_noftz_f32_slowpath
        .type           $__internal_1_$__cuda_sm3x_div_rn_noftz_f32_slowpath,@function
        .size           $__internal_1_$__cuda_sm3x_div_rn_noftz_f32_slowpath,(.L_x_117 - $__internal_1_$__cuda_sm3x_div_rn_noftz_f32_slowpath)
$__internal_1_$__cuda_sm3x_div_rn_noftz_f32_slowpath:
[----:B------:R-:W-:Y:S02]  /*11a0*/  SHF.R.U32.HI R7, RZ, 0x17, R3 ;  /* 0x00000017ff077819 */ /* 0x000fe40000011603 */
[----:B------:R-:W-:Y:S02]  /*11b0*/  SHF.R.U32.HI R6, RZ, 0x17, R0 ;  /* 0x00000017ff067819 */ /* 0x000fe40000011600 */
[----:B------:R-:W-:Y:S02]  /*11c0*/  LOP3.LUT R12, R7, 0xff, RZ, 0xc0, !PT ;  /* 0x000000ff070c7812 */ /* 0x000fe400078ec0ff */
[----:B------:R-:W-:Y:S02]  /*11d0*/  LOP3.LUT R10, R6, 0xff, RZ, 0xc0, !PT ;  /* 0x000000ff060a7812 */ /* 0x000fe400078ec0ff */
[----:B------:R-:W-:Y:S02]  /*11e0*/  IADD3 R9, PT, PT, R12, -0x1, RZ ;  /* 0xffffffff0c097810 */ /* 0x000fe40007ffe0ff */
[----:B------:R-:W-:-:S02]  /*11f0*/  IADD3 R8, PT, PT, R10, -0x1, RZ ;  /* 0xffffffff0a087810 */ /* 0x000fc40007ffe0ff */
[----:B------:R-:W-:Y:S02]  /*1200*/  ISETP.GT.U32.AND P0, PT, R9, 0xfd, PT ;  /* 0x000000fd0900780c */ /* 0x000fe40003f04070 */
[----:B------:R-:W-:Y:S02]  /*1210*/  MOV R7, R3 ;  /* 0x0000000300077202 */ /* 0x000fe40000000f00 */
[----:B------:R-:W-:-:S13]  /*1220*/  ISETP.GT.U32.OR P0, PT, R8, 0xfd, P0 ;  /* 0x000000fd0800780c */ /* 0x000fda0000704470 */
[----:B------:R-:W-:Y:S01]  /*1230*/  @!P0 MOV R6, RZ ;  /* 0x000000ff00068202 */ /* 0x000fe20000000f00 */
[----:B------:R-:W-:Y:S06]  /*1240*/  @!P0 BRA `(.L_x_13) ;  /* 0x00000000005c8947 */ /* 0x000fec0003800000 */
[----:B------:R-:W-:Y:S02]  /*1250*/  FSETP.GTU.FTZ.AND P0, PT, |R0|, +INF , PT ;  /* 0x7f8000000000780b */ /* 0x000fe40003f1c200 */
[----:B------:R-:W-:-:S04]  /*1260*/  FSETP.GTU.FTZ.AND P1, PT, |R3|, +INF , PT ;  /* 0x7f8000000300780b */ /* 0x000fc80003f3c200 */
[----:B------:R-:W-:-:S13]  /*1270*/  PLOP3.LUT P0, PT, P0, P1, PT, 0xf8, 0x8f ;  /* 0x00000000008f781c */ /* 0x000fda0000703f70 */
[----:B------:R-:W-:Y:S05]  /*1280*/  @P0 BRA `(.L_x_14) ;  /* 0x0000000400440947 */ /* 0x000fea0003800000 */
[----:B------:R-:W-:-:S13]  /*1290*/  LOP3.LUT P0, RZ, R7, 0x7fffffff, R0, 0xc8, !PT ;  /* 0x7fffffff07ff7812 */ /* 0x000fda000780c800 */
[----:B------:R-:W-:Y:S05]  /*12a0*/  @!P0 BRA `(.L_x_15) ;  /* 0x0000000400348947 */ /* 0x000fea0003800000 */
[C---:B------:R-:W-:Y:S02]  /*12b0*/  FSETP.NEU.FTZ.AND P2, PT, |R0|.reuse, +INF , PT ;  /* 0x7f8000000000780b */ /* 0x040fe40003f5d200 */
[----:B------:R-:W-:Y:S02]  /*12c0*/  FSETP.NEU.FTZ.AND P1, PT, |R3|, +INF , PT ;  /* 0x7f8000000300780b */ /* 0x000fe40003f3d200 */
[----:B------:R-:W-:-:S11]  /*12d0*/  FSETP.NEU.FTZ.AND P0, PT, |R0|, +INF , PT ;  /* 0x7f8000000000780b */ /* 0x000fd60003f1d200 */
[----:B------:R-:W-:Y:S05]  /*12e0*/  @!P1 BRA !P2, `(.L_x_15) ;  /* 0x0000000400249947 */ /* 0x000fea0005000000 */
[----:B------:R-:W-:-:S04]  /*12f0*/  LOP3.LUT P2, RZ, R0, 0x7fffffff, RZ, 0xc0, !PT ;  /* 0x7fffffff00ff7812 */ /* 0x000fc8000784c0ff */
[----:B------:R-:W-:-:S13]  /*1300*/  PLOP3.LUT P1, PT, P1, P2, PT, 0x2f, 0xf2 ;  /* 0x0000000000f2781c */ /* 0x000fda0000f24577 */
[----:B------:R-:W-:Y:S05]  /*1310*/  @P1 BRA `(.L_x_16) ;  /* 0x0000000400101947 */ /* 0x000fea0003800000 */
[----:B------:R-:W-:-:S04]  /*1320*/  LOP3.LUT P1, RZ, R7, 0x7fffffff, RZ, 0xc0, !PT ;  /* 0x7fffffff07ff7812 */ /* 0x000fc8000782c0ff */
[----:B------:R-:W-:-:S13]  /*1330*/  PLOP3.LUT P0, PT, P0, P1, PT, 0x2f, 0xf2 ;  /* 0x0000000000f2781c */ /* 0x000fda0000702577 */
[----:B------:R-:W-:Y:S05]  /*1340*/  @P0 BRA `(.L_x_17) ;  /* 0x0000000000f80947 */ /* 0x000fea0003800000 */
[----:B------:R-:W-:Y:S02]  /*1350*/  ISETP.GE.AND P0, PT, R8, RZ, PT ;  /* 0x000000ff0800720c */ /* 0x000fe40003f06270 */
[----:B------:R-:W-:-:S11]  /*1360*/  ISETP.GE.AND P1, PT, R9, RZ, PT ;  /* 0x000000ff0900720c */ /* 0x000fd60003f26270 */
[----:B------:R-:W-:Y:S01]  /*1370*/  @P0 MOV R6, RZ ;  /* 0x000000ff00060202 */ /* 0x000fe20000000f00 */
[----:B------:R-:W-:Y:S01]  /*1380*/  @!P0 FFMA R0, R0, 1.84467440737095516160e+19, RZ ;  /* 0x5f80000000008823 */ /* 0x000fe200000000ff */
[----:B------:R-:W-:Y:S01]  /*1390*/  @!P0 MOV R6, 0xffffffc0 ;  /* 0xffffffc000068802 */ /* 0x000fe20000000f00 */
[----:B------:R-:W-:-:S03]  /*13a0*/  @!P1 FFMA R7, R3, 1.84467440737095516160e+19, RZ ;  /* 0x5f80000003079823 */ /* 0x000fc600000000ff */
[----:B------:R-:W-:-:S07]  /*13b0*/  @!P1 IADD3 R6, PT, PT, R6, 0x40, RZ ;  /* 0x0000004006069810 */ /* 0x000fce0007ffe0ff */
.L_x_13:
[----:B------:R-:W-:-:S04]  /*13c0*/  LEA R8, R12, 0xc0800000, 0x17 ;  /* 0xc08000000c087811 */ /* 0x000fc800078eb8ff */
[----:B------:R-:W-:Y:S02]  /*13d0*/  IADD3 R8, PT, PT, -R8, R7, RZ ;  /* 0x0000000708087210 */ /* 0x000fe40007ffe1ff */
[----:B------:R-:W-:Y:S02]  /*13e0*/  IADD3 R7, PT, PT, R10, -0x7f, RZ ;  /* 0xffffff810a077810 */ /* 0x000fe40007ffe0ff */
[----:B------:R-:W0:Y:S01]  /*13f0*/  MUFU.RCP R9, R8 ;  /* 0x0000000800097308 */ /* 0x000e220000001000 */
[----:B------:R-:W-:Y:S02]  /*1400*/  FADD.FTZ R11, -R8, -RZ ;  /* 0x800000ff080b7221 */ /* 0x000fe40000010100 */
[----:B------:R-:W-:Y:S02]  /*1410*/  IMAD R0, R7, -0x800000, R0 ;  /* 0xff80000007007824 */ /* 0x000fe400078e0200 */
[----:B0-----:R-:W-:-:S04]  /*1420*/  FFMA R10, R9, R11, 1 ;  /* 0x3f800000090a7423 */ /* 0x001fc8000000000b */
[----:B------:R-:W-:-:S04]  /*1430*/  FFMA R14, R9, R10, R9 ;  /* 0x0000000a090e7223 */ /* 0x000fc80000000009 */
[----:B------:R-:W-:-:S04]  /*1440*/  FFMA R9, R0, R14, RZ ;  /* 0x0000000e00097223 */ /* 0x000fc800000000ff */
[----:B------:R-:W-:-:S04]  /*1450*/  FFMA R10, R11, R9, R0 ;  /* 0x000000090b0a7223 */ /* 0x000fc80000000000 */
[----:B------:R-:W-:Y:S01]  /*1460*/  FFMA R13, R14, R10, R9 ;  /* 0x0000000a0e0d7223 */ /* 0x000fe20000000009 */
[----:B------:R-:W-:-:S03]  /*1470*/  IADD3 R9, PT, PT, R7, 0x7f, -R12 ;  /* 0x0000007f07097810 */ /* 0x000fc60007ffe80c */
[----:B------:R-:W-:Y:S01]  /*1480*/  FFMA R10, R11, R13, R0 ;  /* 0x0000000d0b0a7223 */ /* 0x000fe20000000000 */
[----:B------:R-:W-:-:S03]  /*1490*/  IADD3 R9, PT, PT, R9, R6, RZ ;  /* 0x0000000609097210 */ /* 0x000fc60007ffe0ff */
[----:B------:R-:W-:-:S05]  /*14a0*/  FFMA R0, R14, R10, R13 ;  /* 0x0000000a0e007223 */ /* 0x000fca000000000d */
[----:B------:R-:W-:-:S04]  /*14b0*/  SHF.R.U32.HI R7, RZ, 0x17, R0 ;  /* 0x00000017ff077819 */ /* 0x000fc80000011600 */
[----:B------:R-:W-:-:S04]  /*14c0*/  LOP3.LUT R7, R7, 0xff, RZ, 0xc0, !PT ;  /* 0x000000ff07077812 */ /* 0x000fc800078ec0ff */
[----:B------:R-:W-:-:S04]  /*14d0*/  IADD3 R11, PT, PT, R7, R9, RZ ;  /* 0x00000009070b7210 */ /* 0x000fc80007ffe0ff */
[----:B------:R-:W-:-:S04]  /*14e0*/  IADD3 R6, PT, PT, R11, -0x1, RZ ;  /* 0xffffffff0b067810 */ /* 0x000fc80007ffe0ff */
[----:B------:R-:W-:-:S13]  /*14f0*/  ISETP.GE.U32.AND P0, PT, R6, 0xfe, PT ;  /* 0x000000fe0600780c */ /* 0x000fda0003f06070 */
[----:B------:R-:W-:Y:S05]  /*1500*/  @!P0 BRA `(.L_x_18) ;  /* 0x0000000000808947 */ /* 0x000fea0003800000 */
[----:B------:R-:W-:-:S13]  /*1510*/  ISETP.GT.AND P0, PT, R11, 0xfe, PT ;  /* 0x000000fe0b00780c */ /* 0x000fda0003f04270 */
[----:B------:R-:W-:Y:S05]  /*1520*/  @P0 BRA `(.L_x_19) ;  /* 0x00000000006c0947 */ /* 0x000fea0003800000 */
[----:B------:R-:W-:-:S13]  /*1530*/  ISETP.GE.AND P0, PT, R11, 0x1, PT ;  /* 0x000000010b00780c */ /* 0x000fda0003f06270 */
[----:B------:R-:W-:Y:S05]  /*1540*/  @P0 BRA `(.L_x_20) ;  /* 0x0000000000980947 */ /* 0x000fea0003800000 */
[----:B------:R-:W-:Y:S02]  /*1550*/  ISETP.GE.AND P0, PT, R11, -0x18, PT ;  /* 0xffffffe80b00780c */ /* 0x000fe40003f06270 */
[----:B------:R-:W-:-:S11]  /*1560*/  LOP3.LUT R0, R0, 0x80000000, RZ, 0xc0, !PT ;  /* 0x8000000000007812 */ /* 0x000fd600078ec0ff */
[----:B------:R-:W-:Y:S05]  /*1570*/  @!P0 BRA `(.L_x_20) ;  /* 0x00000000008c8947 */ /* 0x000fea0003800000 */
[CCC-:B------:R-:W-:Y:S01]  /*1580*/  FFMA.RZ R6, R14.reuse, R10.reuse, R13.reuse ;  /* 0x0000000a0e067223 */ /* 0x1c0fe2000000c00d */
[C---:B------:R-:W-:Y:S01]  /*1590*/  IADD3 R9, PT, PT, R11.reuse, 0x20, RZ ;  /* 0x000000200b097810 */ /* 0x040fe20007ffe0ff */
[-CC-:B------:R-:W-:Y:S01]  /*15a0*/  FFMA.RM R7, R14, R10.reuse, R13.reuse ;  /* 0x0000000a0e077223 */ /* 0x180fe2000000400d */
[C---:B------:R-:W-:Y:S02]  /*15b0*/  ISETP.NE.AND P2, PT, R11.reuse, RZ, PT ;  /* 0x000000ff0b00720c */ /* 0x040fe40003f45270 */
[----:B------:R-:W-:Y:S01]  /*15c0*/  LOP3.LUT R8, R6, 0x7fffff, RZ, 0xc0, !PT ;  /* 0x007fffff06087812 */ /* 0x000fe200078ec0ff */
[----:B------:R-:W-:Y:S01]  /*15d0*/  FFMA.RP R6, R14, R10, R13 ;  /* 0x0000000a0e067223 */ /* 0x000fe2000000800d */
[C---:B------:R-:W-:Y:S02]  /*15e0*/  ISETP.NE.AND P1, PT, R11.reuse, RZ, PT ;  /* 0x000000ff0b00720c */ /* 0x040fe40003f25270 */
[----:B------:R-:W-:Y:S02]  /*15f0*/  LOP3.LUT R8, R8, 0x800000, RZ, 0xfc, !PT ;  /* 0x0080000008087812 */ /* 0x000fe400078efcff */
[----:B------:R-:W-:-:S02]  /*1600*/  IADD3 R10, PT, PT, -R11, RZ, RZ ;  /* 0x000000ff0b0a7210 */ /* 0x000fc40007ffe1ff */
[----:B------:R-:W-:Y:S02]  /*1610*/  SHF.L.U32 R9, R8, R9, RZ ;  /* 0x0000000908097219 */ /* 0x000fe400000006ff */
[----:B------:R-:W-:Y:S02]  /*1620*/  FSETP.NEU.FTZ.AND P0, PT, R6, R7, PT ;  /* 0x000000070600720b */ /* 0x000fe40003f1d000 */
[----:B------:R-:W-:Y:S02]  /*1630*/  SEL R7, R10, RZ, P2 ;  /* 0x000000ff0a077207 */ /* 0x000fe40001000000 */
[----:B------:R-:W-:Y:S02]  /*1640*/  ISETP.NE.AND P1, PT, R9, RZ, P1 ;  /* 0x000000ff0900720c */ /* 0x000fe40000f25270 */
[----:B------:R-:W-:Y:S02]  /*1650*/  SHF.R.U32.HI R7, RZ, R7, R8 ;  /* 0x00000007ff077219 */ /* 0x000fe40000011608 */
[----:B------:R-:W-:-:S02]  /*1660*/  PLOP3.LUT P0, PT, P0, P1, PT, 0xf8, 0x8f ;  /* 0x00000000008f781c */ /* 0x000fc40000703f70 */
[----:B------:R-:W-:Y:S02]  /*1670*/  SHF.R.U32.HI R9, RZ, 0x1, R7 ;  /* 0x00000001ff097819 */ /* 0x000fe40000011607 */
[----:B------:R-:W-:-:S04]  /*1680*/  SEL R6, RZ, 0x1, !P0 ;  /* 0x00000001ff067807 */ /* 0x000fc80004000000 */
[----:B------:R-:W-:-:S04]  /*1690*/  LOP3.LUT R6, R6, 0x1, R9, 0xf8, !PT ;  /* 0x0000000106067812 */ /* 0x000fc800078ef809 */
[----:B------:R-:W-:-:S04]  /*16a0*/  LOP3.LUT R6, R6, R7, RZ, 0xc0, !PT ;  /* 0x0000000706067212 */ /* 0x000fc800078ec0ff */
[----:B------:R-:W-:-:S04]  /*16b0*/  IADD3 R9, PT, PT, R9, R6, RZ ;  /* 0x0000000609097210 */ /* 0x000fc80007ffe0ff */
[----:B------:R-:W-:Y:S01]  /*16c0*/  LOP3.LUT R0, R9, R0, RZ, 0xfc, !PT ;  /* 0x0000000009007212 */ /* 0x000fe200078efcff */
[----:B------:R-:W-:Y:S06]  /*16d0*/  BRA `(.L_x_20) ;  /* 0x0000000000347947 */ /* 0x000fec0003800000 */
.L_x_19:
[----:B------:R-:W-:-:S04]  /*16e0*/  LOP3.LUT R0, R0, 0x80000000, RZ, 0xc0, !PT ;  /* 0x8000000000007812 */ /* 0x000fc800078ec0ff */
[----:B------:R-:W-:Y:S01]  /*16f0*/  LOP3.LUT R0, R0, 0x7f800000, RZ, 0xfc, !PT ;  /* 0x7f80000000007812 */ /* 0x000fe200078efcff */
[----:B------:R-:W-:Y:S06]  /*1700*/  BRA `(.L_x_20) ;  /* 0x0000000000287947 */ /* 0x000fec0003800000 */
.L_x_18:
[----:B------:R-:W-:Y:S01]  /*1710*/  LEA R0, R9, R0, 0x17 ;  /* 0x0000000009007211 */ /* 0x000fe200078eb8ff */
[----:B------:R-:W-:Y:S06]  /*1720*/  BRA `(.L_x_20) ;  /* 0x0000000000207947 */ /* 0x000fec0003800000 */
.L_x_17:
[----:B------:R-:W-:-:S04]  /*1730*/  LOP3.LUT R0, R7, 0x80000000, R0, 0x48, !PT ;  /* 0x8000000007007812 */ /* 0x000fc800078e4800 */
[----:B------:R-:W-:Y:S01]  /*1740*/  LOP3.LUT R0, R0, 0x7f800000, RZ, 0xfc, !PT ;  /* 0x7f80000000007812 */ /* 0x000fe200078efcff */
[----:B------:R-:W-:Y:S06]  /*1750*/  BRA `(.L_x_20) ;  /* 0x0000000000147947 */ /* 0x000fec0003800000 */
.L_x_16:
[----:B------:R-:W-:Y:S01]  /*1760*/  LOP3.LUT R0, R7, 0x80000000, R0, 0x48, !PT ;  /* 0x8000000007007812 */ /* 0x000fe200078e4800 */
[----:B------:R-:W-:Y:S06]  /*1770*/  BRA `(.L_x_20) ;  /* 0x00000000000c7947 */ /* 0x000fec0003800000 */
.L_x_15:
[----:B------:R-:W0:Y:S01]  /*1780*/  MUFU.RSQ R0, -QNAN ;  /* 0xffc0000000007908 */ /* 0x000e220000001400 */
[----:B------:R-:W-:Y:S05]  /*1790*/  BRA `(.L_x_20) ;  /* 0x0000000000047947 */ /* 0x000fea0003800000 */
.L_x_14:
[----:B------:R-:W-:-:S07]  /*17a0*/  FADD.FTZ R0, R0, R3 ;  /* 0x0000000300007221 */ /* 0x000fce0000010000 */
.L_x_20:
[----:B------:R-:W-:Y:S01]  /*17b0*/  HFMA2 R7, -RZ, RZ, 0, 0 ;  /* 0x00000000ff077431 */ /* 0x000fe200000001ff */
[----:B------:R-:W-:-:S04]  /*17c0*/  MOV R6, R4 ;  /* 0x0000000400067202 */ /* 0x000fc80000000f00 */
[----:B0-----:R-:W-:Y:S05]  /*17d0*/  RET.REL.NODEC R6 `(_Z24compute_median_bandwidthPKfPfi) ;  /* 0xffffffe806087950 */ /* 0x001fea0003c3ffff */
.L_x_21:
        /* <DEDUP_REMOVED lines=10> */
.L_x_117:


//--------------------- .text._Z24simple_likelihood_updatePffffi --------------------------
	.section	.text._Z24simple_likelihood_updatePffffi,"ax",@progbits
	.align	128
        .global         _Z24simple_likelihood_updatePffffi
        .type           _Z24simple_likelihood_updatePffffi,@function
        .size           _Z24simple_likelihood_updatePffffi,(.L_x_126 - _Z24simple_likelihood_updatePffffi)
        .other          _Z24simple_likelihood_updatePffffi,@"STO_CUDA_ENTRY STV_DEFAULT"
_Z24simple_likelihood_updatePffffi:
.text._Z24simple_likelihood_updatePffffi:
[----:B------:R-:W-:Y:S01]  /*0000*/  LDC R1, c[0x0][0x37c] ;  /* 0x0000df00ff017b82 */ /* 0x000fe20000000800 */
[----:B------:R-:W0:Y:S07]  /*0010*/  S2R R0, SR_TID.X ;  /* 0x0000000000007919 */ /* 0x000e2e0000002100 */
[----:B------:R-:W0:Y:S01]  /*0020*/  S2UR UR4, SR_CTAID.X ;  /* 0x00000000000479c3 */ /* 0x000e220000002500 */
[----:B------:R-:W1:Y:S07]  /*0030*/  LDCU UR5, c[0x0][0x394] ;  /* 0x00007280ff0577ac */ /* 0x000e6e0008000800 */
[----:B------:R-:W0:Y:S02]  /*0040*/  LDC R5, c[0x0][0x360] ;  /* 0x0000d800ff057b82 */ /* 0x000e240000000800 */
[----:B0-----:R-:W-:-:S05]  /*0050*/  IMAD R5, R5, UR4, R0 ;  /* 0x0000000405057c24 */ /* 0x001fca000f8e0200 */
[----:B-1----:R-:W-:-:S13]  /*0060*/  ISETP.GE.AND P0, PT, R5, UR5, PT ;  /* 0x0000000505007c0c */ /* 0x002fda000bf06270 */
[----:B------:R-:W-:Y:S05]  /*0070*/  @P0 EXIT ;  /* 0x000000000000094d */ /* 0x000fea0003800000 */
[----:B------:R-:W0:Y:S01]  /*0080*/  LDC.64 R2, c[0x0][0x380] ;  /* 0x0000e000ff027b82 */ /* 0x000e220000000a00 */
[----:B------:R-:W1:Y:S07]  /*0090*/  LDCU.64 UR4, c[0x0][0x358] ;  /* 0x00006b00ff0477ac */ /* 0x000e6e0008000a00 */
[----:B------:R-:W2:Y:S01]  /*00a0*/  LDC R0, c[0x0][0x388] ;  /* 0x0000e200ff007b82 */ /* 0x000ea20000000800 */
[----:B------:R-:W-:Y:S01]  /*00b0*/  HFMA2 R7, -RZ, RZ, 1.5048828125, 33.21875 ;  /* 0x3e055027ff077431 */ /* 0x000fe200000001ff */
[----:B------:R-:W3:Y:S01]  /*00c0*/  LDCU UR6, c[0x0][0x390] ;  /* 0x00007200ff0677ac */ /* 0x000ee20008000800 */
[----:B0-----:R-:W-:-:S05]  /*00d0*/  IMAD.WIDE R2, R5, 0x4, R2 ;  /* 0x0000000405027825 */ /* 0x001fca00078e0202 */
[----:B-1----:R-:W4:Y:S01]  /*00e0*/  LDG.E R9, desc[UR4][R2.64] ;  /* 0x0000000402097981 */ /* 0x002f22000c1e1900 */
[----:B--2---:R-:W-:-:S05]  /*00f0*/  FFMA R0, R0, R0, 9.9999999392252902908e-09 ;  /* 0x322bcc7700007423 */ /* 0x004fca0000000000 */
[----:B------:R-:W-:-:S13]  /*0100*/  FSETP.GEU.AND P0, PT, R0, 1.175494350822287508e-38, PT ;  /* 0x008000000000780b */ /* 0x000fda0003f0e000 */
[----:B------:R-:W-:-:S05]  /*0110*/  @!P0 FMUL R0, R0, 8388608 ;  /* 0x4b00000000008820 */ /* 0x000fca0000400000 */
[----:B------:R-:W-:-:S04]  /*0120*/  IADD3 R4, PT, PT, R0, -0x3f2aaaab, RZ ;  /* 0xc0d5555500047810 */ /* 0x000fc80007ffe0ff */
[----:B------:R-:W-:-:S04]  /*0130*/  LOP3.LUT R5, R4, 0xff800000, RZ, 0xc0, !PT ;  /* 0xff80000004057812 */ /* 0x000fc800078ec0ff */
[-C--:B------:R-:W-:Y:S02]  /*0140*/  IADD3 R4, PT, PT, R0, -R5.reuse, RZ ;  /* 0x8000000500047210 */ /* 0x080fe40007ffe0ff */
[----:B------:R-:W-:-:S03]  /*0150*/  I2FP.F32.S32 R5, R5 ;  /* 0x0000000500057245 */ /* 0x000fc60000201400 */
[----:B------:R-:W-:Y:S01]  /*0160*/  FADD R6, R4, -1 ;  /* 0xbf80000004067421 */ /* 0x000fe20000000000 */
[----:B------:R-:W-:Y:S02]  /*0170*/  FSEL R4, RZ, -23, P0 ;  /* 0xc1b80000ff047808 */ /* 0x000fe40000000000 */
[----:B------:R-:W-:Y:S01]  /*0180*/  ISETP.GT.U32.AND P0, PT, R0, 0x7f7fffff, PT ;  /* 0x7f7fffff0000780c */ /* 0x000fe20003f04070 */
[C---:B------:R-:W-:Y:S02]  /*0190*/  FFMA R7, R6.reuse, -R7, 0.14084610342979431152 ;  /* 0x3e1039f606077423 */ /* 0x040fe40000000807 */
[----:B------:R-:W-:Y:S01]  /*01a0*/  FFMA R4, R5, 1.1920928955078125e-07, R4 ;  /* 0x3400000005047823 */ /* 0x000fe20000000004 */
[----:B------:R-:W-:Y:S01]  /*01b0*/  MOV R5, 0x7f800000 ;  /* 0x7f80000000057802 */ /* 0x000fe20000000f00 */
[----:B------:R-:W-:-:S04]  /*01c0*/  FFMA R7, R6, R7, -0.12148627638816833496 ;  /* 0xbdf8cdcc06077423 */ /* 0x000fc80000000007 */
[----:B------:R-:W-:-:S04]  /*01d0*/  FFMA R7, R6, R7, 0.13980610668659210205 ;  /* 0x3e0f295506077423 */ /* 0x000fc80000000007 */
[----:B------:R-:W-:-:S04]  /*01e0*/  FFMA R7, R6, R7, -0.16684235632419586182 ;  /* 0xbe2ad8b906077423 */ /* 0x000fc80000000007 */
[----:B------:R-:W-:-:S04]  /*01f0*/  FFMA R7, R6, R7, 0.20012299716472625732 ;  /* 0x3e4ced0b06077423 */ /* 0x000fc80000000007 */
[----:B------:R-:W-:-:S04]  /*0200*/  FFMA R7, R6, R7, -0.24999669194221496582 ;  /* 0xbe7fff2206077423 */ /* 0x000fc80000000007 */
[----:B------:R-:W-:-:S04]  /*0210*/  FFMA R7, R6, R7, 0.33333182334899902344 ;  /* 0x3eaaaa7806077423 */ /* 0x000fc80000000007 */
[----:B------:R-:W-:-:S04]  /*0220*/  FFMA R7, R6, R7, -0.5 ;  /* 0xbf00000006077423 */ /* 0x000fc80000000007 */
[----:B------:R-:W-:-:S04]  /*0230*/  FMUL R7, R6, R7 ;  /* 0x0000000706077220 */ /* 0x000fc80000400000 */
[----:B------:R-:W-:-:S04]  /*0240*/  FFMA R7, R6, R7, R6 ;  /* 0x0000000706077223 */ /* 0x000fc80000000006 */
[----:B------:R-:W-:Y:S01]  /*0250*/  FFMA R4, R4, 0.69314718246459960938, R7 ;  /* 0x3f31721804047823 */ /* 0x000fe20000000007 */
[C---:B------:R-:W-:Y:S01]  /*0260*/  @P0 FFMA R4, R0.reuse, R5, +INF ;  /* 0x7f80000000040423 */ /* 0x040fe20000000005 */
[----:B------:R-:W-:-:S04]  /*0270*/  FSETP.NEU.AND P0, PT, R0, RZ, PT ;  /* 0x000000ff0000720b */ /* 0x000fc80003f0d000 */
[----:B------:R-:W-:-:S05]  /*0280*/  FSEL R4, R4, -INF , P0 ;  /* 0xff80000004047808 */ /* 0x000fca0000000000 */
[----:B----4-:R-:W-:-:S04]  /*0290*/  FADD R4, R4, -R9 ;  /* 0x8000000904047221 */ /* 0x010fc80000000000 */
[----:B------:R-:W-:-:S04]  /*02a0*/  FMUL R4, R4, 0.5 ;  /* 0x3f00000004047820 */ /* 0x000fc80000400000 */
[----:B---3--:R-:W-:-:S05]  /*02b0*/  FFMA R9, R4, UR6, R9 ;  /* 0x0000000604097c23 */ /* 0x008fca0008000009 */
[----:B------:R-:W-:Y:S01]  /*02c0*/  STG.E desc[UR4][R2.64], R9 ;  /* 0x0000000902007986 */ /* 0x000fe2000c101904 */
[----:B------:R-:W-:Y:S05]  /*02d0*/  EXIT ;  /* 0x000000000000794d */ /* 0x000fea0003800000 */
.L_x_22:
        /* <DEDUP_REMOVED lines=10> */
.L_x_126:


//--------------------- .text._Z19simple_predict_stepPfS_P17curandStateXORWOWfffi --------------------------
	.section	.text._Z19simple_predict_stepPfS_P17curandStateXORWOWfffi,"ax",@progbits
	.align	128
        .global         _Z19simple_predict_stepPfS_P17curandStateXORWOWfffi
        .type           _Z19simple_predict_stepPfS_P17curandStateXORWOWfffi,@function
        .size           _Z19simple_predict_stepPfS_P17curandStateXORWOWfffi,(.L_x_118 - _Z19simple_predict_stepPfS_P17curandStateXORWOWfffi)
        .other          _Z19simple_predict_stepPfS_P17curandStateXORWOWfffi,@"STO_CUDA_ENTRY STV_DEFAULT"
_Z19simple_predict_stepPfS_P17curandStateXORWOWfffi:
.text._Z19simple_predict_stepPfS_P17curandStateXORWOWfffi:
        /* <DEDUP_REMOVED lines=10> */
[----:B------:R-:W2:Y:S08]  /*00a0*/  LDC.64 R8, c[0x0][0x388] ;  /* 0x0000e200ff087b82 */ /* 0x000eb00000000a00 */
[----:B------:R-:W3:Y:S01]  /*00b0*/  LDC.64 R4, c[0x0][0x390] ;  /* 0x0000e400ff047b82 */ /* 0x000ee20000000a00 */
[----:B0-----:R-:W-:-:S05]  /*00c0*/  IMAD.WIDE R2, R11, 0x4, R2 ;  /* 0x000000040b027825 */ /* 0x001fca00078e0202 */
[----:B-1----:R-:W4:Y:S01]  /*00d0*/  LDG.E R7, desc[UR4][R2.64] ;  /* 0x0000000402077981 */ /* 0x002f22000c1e1900 */
[----:B--2---:R-:W-:-:S04]  /*00e0*/  IMAD.WIDE R8, R11, 0x4, R8 ;  /* 0x000000040b087825 */ /* 0x004fc800078e0208 */
[----:B---3--:R-:W-:Y:S01]  /*00f0*/  IMAD.WIDE R4, R11, 0x30, R4 ;  /* 0x000000300b047825 */ /* 0x008fe200078e0204 */
[----:B----4-:R0:W-:Y:S04]  /*0100*/  STG.E desc[UR4][R8.64], R7 ;  /* 0x0000000708007986 */ /* 0x0101e8000c101904 */
[----:B------:R-:W2:Y:S01]  /*0110*/  LDG.E R0, desc[UR4][R4.64+0x18] ;  /* 0x0000180404007981 */ /* 0x000ea2000c1e1900 */
[----:B------:R-:W-:Y:S01]  /*0120*/  BSSY.RECONVERGENT B0, `(.L_x_23) ;  /* 0x0000052000007945 */ /* 0x000fe20003800200 */
[----:B--2---:R-:W-:-:S13]  /*0130*/  ISETP.NE.AND P0, PT, R0, 0x1, PT ;  /* 0x000000010000780c */ /* 0x004fda0003f05270 */
[----:B0-----:R-:W-:Y:S05]  /*0140*/  @!P0 BRA `(.L_x_24) ;  /* 0x0000000400348947 */ /* 0x001fea0003800000 */
[----:B------:R-:W2:Y:S04]  /*0150*/  LDG.E.64 R8, desc[UR4][R4.64] ;  /* 0x0000000404087981 */ /* 0x000ea8000c1e1b00 */
[----:B------:R-:W3:Y:S04]  /*0160*/  LDG.E.64 R10, desc[UR4][R4.64+0x10] ;  /* 0x00001004040a7981 */ /* 0x000ee8000c1e1b00 */
[----:B------:R-:W4:Y:S01]  /*0170*/  LDG.E.64 R12, desc[UR4][R4.64+0x8] ;  /* 0x00000804040c7981 */ /* 0x000f22000c1e1b00 */
[----:B------:R-:W-:Y:S01]  /*0180*/  BSSY.RECONVERGENT B1, `(.L_x_25) ;  /* 0x0000040000017945 */ /* 0x000fe20003800200 */
[----:B--2---:R-:W-:-:S04]  /*0190*/  SHF.R.U32.HI R0, RZ, 0x2, R9 ;  /* 0x00000002ff007819 */ /* 0x004fc80000011609 */
[----:B------:R-:W-:Y:S01]  /*01a0*/  LOP3.LUT R0, R0, R9, RZ, 0x3c, !PT ;  /* 0x0000000900007212 */ /* 0x000fe200078e3cff */
[----:B---3--:R0:W-:Y:S01]  /*01b0*/  STG.E.64 desc[UR4][R4.64+0x8], R10 ;  /* 0x0000080a04007986 */ /* 0x0081e2000c101b04 */
[----:B------:R-:W-:Y:S02]  /*01c0*/  SHF.L.U32 R9, R11, 0x4, RZ ;  /* 0x000000040b097819 */ /* 0x000fe400000006ff */
[----:B------:R-:W-:-:S04]  /*01d0*/  SHF.L.U32 R6, R0, 0x1, RZ ;  /* 0x0000000100067819 */ /* 0x000fc800000006ff */
[----:B------:R-:W-:Y:S01]  /*01e0*/  LOP3.LUT R6, R0, R6, R9, 0x96, !PT ;  /* 0x0000000600067212 */ /* 0x000fe200078e9609 */
[----:B------:R-:W-:-:S03]  /*01f0*/  HFMA2 R9, -RZ, RZ, 0.1171875, 0 ;  /* 0x2f800000ff097431 */ /* 0x000fc600000001ff */
[----:B------:R-:W-:-:S04]  /*0200*/  LOP3.LUT R14, R6, R11, RZ, 0x3c, !PT ;  /* 0x0000000b060e7212 */ /* 0x000fc800078e3cff */
[----:B------:R-:W-:-:S04]  /*0210*/  IADD3 R0, PT, PT, R8, 0x587c5, R14 ;  /* 0x000587c508007810 */ /* 0x000fc80007ffe00e */
[----:B------:R-:W-:-:S05]  /*0220*/  I2FP.F32.U32 R0, R0 ;  /* 0x0000000000007245 */ /* 0x000fca0000201000 */
[----:B------:R-:W-:Y:S01]  /*0230*/  FFMA R0, R0, R9, 1.1641532182693481445e-10 ;  /* 0x2f00000000007423 */ /* 0x000fe20000000009 */
[----:B------:R-:W-:-:S04]  /*0240*/  IMAD.MOV.U32 R9, RZ, RZ, 0x3e055027 ;  /* 0x3e055027ff097424 */ /* 0x000fc800078e00ff */
        /* <DEDUP_REMOVED lines=9> */
[----:B------:R-:W-:Y:S02]  /*02e0*/  FFMA R9, R16, -R9, 0.14084610342979431152 ;  /* 0x3e1039f610097423 */ /* 0x000fe40000000809 */
[----:B------:R-:W-:Y:S01]  /*02f0*/  FFMA R15, R15, 1.1920928955078125e-07, R6 ;  /* 0x340000000f0f7823 */ /* 0x000fe20000000006 */
[----:B------:R-:W-:Y:S01]  /*0300*/  SHF.L.U32 R6, R14, 0x4, RZ ;  /* 0x000000040e067819 */ /* 0x000fe200000006ff */
[----:B------:R-:W-:-:S04]  /*0310*/  FFMA R9, R16, R9, -0.12148627638816833496 ;  /* 0xbdf8cdcc10097423 */ /* 0x000fc80000000009 */
[----:B------:R-:W-:-:S04]  /*0320*/  FFMA R9, R16, R9, 0.13980610668659210205 ;  /* 0x3e0f295510097423 */ /* 0x000fc80000000009 */
[----:B------:R-:W-:-:S04]  /*0330*/  FFMA R9, R16, R9, -0.16684235632419586182 ;  /* 0xbe2ad8b910097423 */ /* 0x000fc80000000009 */
[----:B------:R-:W-:-:S04]  /*0340*/  FFMA R9, R16, R9, 0.20012299716472625732 ;  /* 0x3e4ced0b10097423 */ /* 0x000fc80000000009 */
[----:B------:R-:W-:-:S04]  /*0350*/  FFMA R9, R16, R9, -0.24999669194221496582 ;  /* 0xbe7fff2210097423 */ /* 0x000fc80000000009 */
[----:B------:R-:W-:Y:S01]  /*0360*/  FFMA R17, R16, R9, 0.33333182334899902344 ;  /* 0x3eaaaa7810117423 */ /* 0x000fe20000000009 */
[----:B----4-:R-:W-:-:S03]  /*0370*/  SHF.R.U32.HI R9, RZ, 0x2, R12 ;  /* 0x00000002ff097819 */ /* 0x010fc6000001160c */
[----:B------:R-:W-:Y:S01]  /*0380*/  FFMA R17, R16, R17, -0.5 ;  /* 0xbf00000010117423 */ /* 0x000fe20000000011 */
[----:B------:R-:W-:-:S03]  /*0390*/  LOP3.LUT R9, R9, R12, RZ, 0x3c, !PT ;  /* 0x0000000c09097212 */ /* 0x000fc600078e3cff */
[----:B------:R-:W-:Y:S01]  /*03a0*/  FMUL R17, R16, R17 ;  /* 0x0000001110117220 */ /* 0x000fe20000400000 */
[----:B------:R-:W-:-:S03]  /*03b0*/  SHF.L.U32 R12, R9, 0x1, RZ ;  /* 0x00000001090c7819 */ /* 0x000fc600000006ff */
[----:B------:R-:W-:Y:S01]  /*03c0*/  FFMA R16, R16, R17, R16 ;  /* 0x0000001110107223 */ /* 0x000fe20000000010 */
[----:B------:R-:W-:-:S03]  /*03d0*/  MOV R17, 0x7f800000 ;  /* 0x7f80000000117802 */ /* 0x000fc60000000f00 */
[----:B------:R-:W-:Y:S01]  /*03e0*/  FFMA R16, R15, 0.69314718246459960938, R16 ;  /* 0x3f3172180f107823 */ /* 0x000fe20000000010 */
[----:B------:R-:W-:Y:S01]  /*03f0*/  LOP3.LUT R15, R9, R12, R6, 0x96, !PT ;  /* 0x0000000c090f7212 */ /* 0x000fe200078e9606 */
[C---:B------:R-:W-:Y:S01]  /*0400*/  @P0 FFMA R16, R0.reuse, R17, +INF ;  /* 0x7f80000000100423 */ /* 0x040fe20000000011 */
[----:B------:R-:W-:Y:S01]  /*0410*/  FSETP.NEU.AND P0, PT, R0, RZ, PT ;  /* 0x000000ff0000720b */ /* 0x000fe20003f0d000 */
[----:B------:R-:W-:Y:S01]  /*0420*/  HFMA2 R17, -RZ, RZ, 0.1495361328125, 0.0004794597625732421875 ;  /* 0x30c90fdbff117431 */ /* 0x000fe200000001ff */
[----:B------:R-:W-:Y:S01]  /*0430*/  IADD3 R12, PT, PT, R8, 0xb0f8a, RZ ;  /* 0x000b0f8a080c7810 */ /* 0x000fe20007ffe0ff */
[----:B------:R-:W-:Y:S01]  /*0440*/  FMUL R16, R16, -2 ;  /* 0xc000000010107820 */ /* 0x000fe20000400000 */
[----:B------:R-:W-:-:S03]  /*0450*/  LOP3.LUT R15, R15, R14, RZ, 0x3c, !PT ;  /* 0x0000000e0f0f7212 */ /* 0x000fc600078e3cff */
[----:B------:R0:W-:Y:S01]  /*0460*/  STG.E.64 desc[UR4][R4.64], R12 ;  /* 0x0000000c04007986 */ /* 0x0001e2000c101b04 */
[----:B------:R-:W-:Y:S02]  /*0470*/  FSEL R16, R16, +INF , P0 ;  /* 0x7f80000010107808 */ /* 0x000fe40000000000 */
[----:B------:R-:W-:Y:S01]  /*0480*/  IADD3 R0, PT, PT, R15, R12, RZ ;  /* 0x0000000c0f007210 */ /* 0x000fe20007ffe0ff */
[----:B------:R0:W-:Y:S01]  /*0490*/  STG.E.64 desc[UR4][R4.64+0x10], R14 ;  /* 0x0000100e04007986 */ /* 0x0001e2000c101b04 */
[----:B------:R0:W1:Y:S01]  /*04a0*/  MUFU.RSQ R9, R16 ;  /* 0x0000001000097308 */ /* 0x0000620000001400 */
[----:B------:R-:W-:Y:S01]  /*04b0*/  VIADD R6, R16, 0xf3000000 ;  /* 0xf300000010067836 */ /* 0x000fe20000000000 */
[----:B------:R-:W-:-:S04]  /*04c0*/  I2FP.F32.U32 R0, R0 ;  /* 0x0000000000007245 */ /* 0x000fc80000201000 */
[----:B------:R-:W-:Y:S01]  /*04d0*/  ISETP.GT.U32.AND P0, PT, R6, 0x727fffff, PT ;  /* 0x727fffff0600780c */ /* 0x000fe20003f04070 */
[----:B------:R-:W-:-:S12]  /*04e0*/  FFMA R6, R0, R17, 7.314590599882819788e-10 ;  /* 0x30490fdb00067423 */ /* 0x000fd80000000011 */
[----:B01----:R-:W-:Y:S05]  /*04f0*/  @!P0 BRA `(.L_x_26) ;  /* 0x0000000000108947 */ /* 0x003fea0003800000 */
[----:B------:R-:W-:-:S07]  /*0500*/  MOV R12, 0x520 ;  /* 0x00000520000c7802 */ /* 0x000fce0000000f00 */
[----:B------:R-:W-:Y:S05]  /*0510*/  CALL.REL.NOINC `($__internal_2_$__cuda_sm20_sqrt_rn_f32_slowpath) ;  /* 0x0000000000687944 */ /* 0x000fea0003c00000 */
[----:B------:R-:W-:Y:S01]  /*0520*/  MOV R0, R16 ;  /* 0x0000001000007202 */ /* 0x000fe20000000f00 */
[----:B------:R-:W-:Y:S06]  /*0530*/  BRA `(.L_x_27) ;  /* 0x0000000000107947 */ /* 0x000fec0003800000 */
.L_x_26:
[----:B------:R-:W-:Y:S01]  /*0540*/  FMUL.FTZ R11, R16, R9 ;  /* 0x00000009100b7220 */ /* 0x000fe20000410000 */
[----:B------:R-:W-:-:S03]  /*0550*/  FMUL.FTZ R9, R9, 0.5 ;  /* 0x3f00000009097820 */ /* 0x000fc60000410000 */
[----:B------:R-:W-:-:S04]  /*0560*/  FFMA R0, -R11, R11, R16 ;  /* 0x0000000b0b007223 */ /* 0x000fc80000000110 */
[----:B------:R-:W-:-:S07]  /*0570*/  FFMA R0, R0, R9, R11 ;  /* 0x0000000900007223 */ /* 0x000fce000000000b */
.L_x_27:
[----:B------:R-:W-:Y:S05]  /*0580*/  BSYNC.RECONVERGENT B1 ;  /* 0x0000000000017941 */ /* 0x000fea0003800200 */
.L_x_25:
[----:B------:R-:W-:Y:S01]  /*0590*/  FMUL.RZ R6, R6, 0.15915493667125701904 ;  /* 0x3e22f98306067820 */ /* 0x000fe2000040c000 */
[----:B------:R-:W-:-:S03]  /*05a0*/  HFMA2 R13, -RZ, RZ, 0, 5.9604644775390625e-08 ;  /* 0x00000001ff0d7431 */ /* 0x000fc600000001ff */
[----:B------:R-:W0:Y:S02]  /*05b0*/  MUFU.COS R9, R6 ;  /* 0x0000000600097308 */ /* 0x000e240000000000 */
[----:B------:R1:W-:Y:S01]  /*05c0*/  STG.E desc[UR4][R4.64+0x18], R13 ;  /* 0x0000180d04007986 */ /* 0x0003e2000c101904 */
[----:B0-----:R-:W-:-:S05]  /*05d0*/  FMUL R11, R9, R0 ;  /* 0x00000000090b7220 */ /* 0x001fca0000400000 */
[----:B------:R-:W0:Y:S01]  /*05e0*/  MUFU.SIN R9, R6 ;  /* 0x0000000600097308 */ /* 0x000e220000000400 */
[----:B------:R1:W-:Y:S01]  /*05f0*/  STG.E desc[UR4][R4.64+0x20], R11 ;  /* 0x0000200b04007986 */ /* 0x0003e2000c101904 */
[----:B0-----:R-:W-:Y:S01]  /*0600*/  FMUL R0, R9, R0 ;  /* 0x0000000009007220 */ /* 0x001fe20000400000 */
[----:B-1----:R-:W-:Y:S06]  /*0610*/  BRA `(.L_x_28) ;  /* 0x0000000000087947 */ /* 0x002fec0003800000 */
.L_x_24:
[----:B------:R0:W5:Y:S04]  /*0620*/  LDG.E R0, desc[UR4][R4.64+0x20] ;  /* 0x0000200404007981 */ /* 0x000168000c1e1900 */
[----:B------:R0:W-:Y:S02]  /*0630*/  STG.E desc[UR4][R4.64+0x18], RZ ;  /* 0x000018ff04007986 */ /* 0x0001e4000c101904 */
.L_x_28:
[----:B------:R-:W-:Y:S05]  /*0640*/  BSYNC.RECONVERGENT B0 ;  /* 0x0000000000007941 */ /* 0x000fea0003800200 */
.L_x_23:
[----:B0-----:R-:W0:Y:S01]  /*0650*/  LDC.64 R4, c[0x0][0x398] ;  /* 0x0000e600ff047b82 */ /* 0x001e220000000a00 */
[----:B------:R-:W1:Y:S01]  /*0660*/  LDCU UR6, c[0x0][0x3a0] ;  /* 0x00007400ff0677ac */ /* 0x000e620008000800 */
[----:B0-----:R-:W-:-:S04]  /*0670*/  FADD R7, R7, -R4 ;  /* 0x8000000407077221 */ /* 0x001fc80000000000 */
[----:B------:R-:W-:-:S04]  /*0680*/  FFMA R7, R7, R5, R4 ;  /* 0x0000000507077223 */ /* 0x000fc80000000004 */
[----:B-1---5:R-:W-:-:S05]  /*0690*/  FFMA R7, R0, UR6, R7 ;  /* 0x0000000600077c23 */ /* 0x022fca0008000007 */
[----:B------:R-:W-:Y:S01]  /*06a0*/  STG.E desc[UR4][R2.64], R7 ;  /* 0x0000000702007986 */ /* 0x000fe2000c101904 */
[----:B------:R-:W-:Y:S05]  /*06b0*/  EXIT ;  /* 0x000000000000794d */ /* 0x000fea0003800000 */
        .weak           $__internal_2_$__cuda_sm20_sqrt_rn_f32_slowpath
        .type           $__internal_2_$__cuda_sm20_sqrt_rn_f32_slowpath,@function
        .size           $__internal_2_$__cuda_sm20_sqrt_rn_f32_slowpath,(.L_x_118 - $__internal_2_$__cuda_sm20_sqrt_rn_f32_slowpath)
$__internal_2_$__cuda_sm20_sqrt_rn_f32_slowpath:
[----:B------:R-:W-:-:S13]  /*06c0*/  LOP3.LUT P0, RZ, R16, 0x7fffffff, RZ, 0xc0, !PT ;  /* 0x7fffffff10ff7812 */ /* 0x000fda000780c0ff */
[----:B------:R-:W-:Y:S05]  /*06d0*/  @!P0 BRA `(.L_x_29) ;  /* 0x0000000000448947 */ /* 0x000fea0003800000 */
[----:B------:R-:W-:Y:S01]  /*06e0*/  FSETP.GEU.FTZ.AND P0, PT, R16, RZ, PT ;  /* 0x000000ff1000720b */ /* 0x000fe20003f1e000 */
[----:B------:R-:W-:-:S12]  /*06f0*/  IMAD.MOV.U32 R0, RZ, RZ, R16 ;  /* 0x000000ffff007224 */ /* 0x000fd800078e0010 */
[----:B------:R-:W-:Y:S01]  /*0700*/  @!P0 MOV R16, 0x7fffffff ;  /* 0x7fffffff00108802 */ /* 0x000fe20000000f00 */
[----:B------:R-:W-:Y:S06]  /*0710*/  @!P0 BRA `(.L_x_29) ;  /* 0x0000000000348947 */ /* 0x000fec0003800000 */
[----:B------:R-:W-:-:S13]  /*0720*/  FSETP.GTU.FTZ.AND P0, PT, |R0|, +INF , PT ;  /* 0x7f8000000000780b */ /* 0x000fda0003f1c200 */
[----:B------:R-:W-:Y:S01]  /*0730*/  @P0 FADD.FTZ R16, R0, 1 ;  /* 0x3f80000000100421 */ /* 0x000fe20000010000 */
[----:B------:R-:W-:Y:S06]  /*0740*/  @P0 BRA `(.L_x_29) ;  /* 0x0000000000280947 */ /* 0x000fec0003800000 */
[----:B------:R-:W-:-:S13]  /*0750*/  FSETP.NEU.FTZ.AND P0, PT, |R0|, +INF , PT ;  /* 0x7f8000000000780b */ /* 0x000fda0003f1d200 */
[----:B------:R-:W-:Y:S01]  /*0760*/  @P0 FFMA R8, R0, 1.84467440737095516160e+19, RZ ;  /* 0x5f80000000080823 */ /* 0x000fe200000000ff */
[----:B------:R-:W-:-:S03]  /*0770*/  @!P0 MOV R16, R0 ;  /* 0x0000000000108202 */ /* 0x000fc60000000f00 */
[----:B------:R-:W0:Y:S02]  /*0780*/  @P0 MUFU.RSQ R9, R8 ;  /* 0x0000000800090308 */ /* 0x000e240000001400 */
[----:B0-----:R-:W-:Y:S01]  /*0790*/  @P0 FMUL.FTZ R11, R8, R9 ;  /* 0x00000009080b0220 */ /* 0x001fe20000410000 */
[----:B------:R-:W-:-:S03]  /*07a0*/  @P0 FMUL.FTZ R9, R9, 0.5 ;  /* 0x3f00000009090820 */ /* 0x000fc60000410000 */
[----:B------:R-:W-:-:S04]  /*07b0*/  @P0 FADD.FTZ R10, -R11, -RZ ;  /* 0x800000ff0b0a0221 */ /* 0x000fc80000010100 */
[----:B------:R-:W-:-:S04]  /*07c0*/  @P0 FFMA R10, R11, R10, R8 ;  /* 0x0000000a0b0a0223 */ /* 0x000fc80000000008 */
[----:B------:R-:W-:-:S04]  /*07d0*/  @P0 FFMA R9, R10, R9, R11 ;  /* 0x000000090a090223 */ /* 0x000fc8000000000b */
[----:B------:R-:W-:-:S07]  /*07e0*/  @P0 FMUL.FTZ R16, R9, 2.3283064365386962891e-10 ;  /* 0x2f80000009100820 */ /* 0x000fce0000410000 */
.L_x_29:
[----:B------:R-:W-:Y:S01]  /*07f0*/  HFMA2 R9, -RZ, RZ, 0, 0 ;  /* 0x00000000ff097431 */ /* 0x000fe200000001ff */
[----:B------:R-:W-:-:S04]  /*0800*/  MOV R8, R12 ;  /* 0x0000000c00087202 */ /* 0x000fc80000000f00 */
[----:B------:R-:W-:Y:S05]  /*0810*/  RET.REL.NODEC R8 `(_Z19simple_predict_stepPfS_P17curandStateXORWOWfffi) ;  /* 0xfffffff408f87950 */ /* 0x000fea0003c3ffff */
.L_x_30:
        /* <DEDUP_REMOVED lines=14> */
.L_x_118:


//--------------------- .text._Z25init_particles_stationaryPfP17curandStateXORWOWfffyi --------------------------
	.section	.text._Z25init_particles_stationaryPfP17curandStateXORWOWfffyi,"ax",@progbits
	.align	128
        .global         _Z25init_particles_stationaryPfP17curandStateXORWOWfffyi
        .type           _Z25init_particles_stationaryPfP17curandStateXORWOWfffyi,@function
        .size           _Z25init_particles_stationaryPfP17curandStateXORWOWfffyi,(.L_x_120 - _Z25init_particles_stationaryPfP17curandStateXORWOWfffyi)
        .other          _Z25init_particles_stationaryPfP17curandStateXORWOWfffyi,@"STO_CUDA_ENTRY STV_DEFAULT"
_Z25init_particles_stationaryPfP17curandStateXORWOWfffyi:
.text._Z25init_particles_stationaryPfP17curandStateXORWOWfffyi:
        /* <DEDUP_REMOVED lines=9> */
[----:B------:R-:W1:Y:S01]  /*0090*/  LDCU.64 UR4, c[0x0][0x358] ;  /* 0x00006b00ff0477ac */ /* 0x000e620008000a00 */
[----:B------:R-:W-:Y:S01]  /*00a0*/  ISETP.NE.AND P0, PT, R12, RZ, PT ;  /* 0x000000ff0c00720c */ /* 0x000fe20003f05270 */
[----:B------:R-:W-:Y:S05]  /*00b0*/  BSSY.RECONVERGENT B0, `(.L_x_31) ;  /* 0x00000e7000007945 */ /* 0x000fea0003800200 */
[----:B------:R-:W2:Y:S01]  /*00c0*/  LDC.64 R2, c[0x0][0x388] ;  /* 0x0000e200ff027b82 */ /* 0x000ea20000000a00 */
[----:B0-----:R-:W-:Y:S02]  /*00d0*/  LOP3.LUT R0, R4, 0xaad26b49, RZ, 0x3c, !PT ;  /* 0xaad26b4904007812 */ /* 0x001fe400078e3cff */
[----:B------:R-:W-:-:S03]  /*00e0*/  LOP3.LUT R4, R5, 0xf7dcefdd, RZ, 0x3c, !PT ;  /* 0xf7dcefdd05047812 */ /* 0x000fc600078e3cff */
[----:B------:R-:W-:Y:S02]  /*00f0*/  IMAD R0, R0, 0x4182bed5, RZ ;  /* 0x4182bed500007824 */ /* 0x000fe400078e02ff */
[----:B------:R-:W-:Y:S02]  /*0100*/  IMAD R5, R4, -0x658354e5, RZ ;  /* 0x9a7cab1b04057824 */ /* 0x000fe400078e02ff */
[----:B--2---:R-:W-:Y:S01]  /*0110*/  IMAD.WIDE R2, R12, 0x30, R2 ;  /* 0x000000300c027825 */ /* 0x004fe200078e0202 */
[C---:B------:R-:W-:Y:S02]  /*0120*/  LOP3.LUT R8, R0.reuse, 0x159a55e5, RZ, 0x3c, !PT ;  /* 0x159a55e500087812 */ /* 0x040fe400078e3cff */
[C---:B------:R-:W-:Y:S01]  /*0130*/  LOP3.LUT R6, R5.reuse, 0x5491333, RZ, 0x3c, !PT ;  /* 0x0549133305067812 */ /* 0x040fe200078e3cff */
[----:B------:R-:W-:Y:S02]  /*0140*/  IMAD.IADD R4, R0, 0x1, R5 ;  /* 0x0000000100047824 */ /* 0x000fe400078e0205 */
[----:B------:R-:W-:-:S02]  /*0150*/  VIADD R9, R5, 0x1f123bb5 ;  /* 0x1f123bb505097836 */ /* 0x000fc40000000000 */
[C---:B------:R-:W-:Y:S02]  /*0160*/  VIADD R5, R0.reuse, 0x75bcd15 ;  /* 0x075bcd1500057836 */ /* 0x040fe40000000000 */
[----:B------:R-:W-:Y:S01]  /*0170*/  VIADD R7, R0, 0x583f19 ;  /* 0x00583f1900077836 */ /* 0x000fe20000000000 */
[----:B-1----:R0:W-:Y:S01]  /*0180*/  STG.E.64 desc[UR4][R2.64+0x8], R8 ;  /* 0x0000080802007986 */ /* 0x0021e2000c101b04 */
[----:B------:R-:W-:Y:S01]  /*0190*/  VIADD R4, R4, 0x64f0c9 ;  /* 0x0064f0c904047836 */ /* 0x000fe20000000000 */
[----:B------:R-:W-:Y:S02]  /*01a0*/  SHF.R.S32.HI R0, RZ, 0x1f, R12 ;  /* 0x0000001fff007819 */ /* 0x000fe4000001140c */
[----:B------:R0:W-:Y:S04]  /*01b0*/  STG.E.64 desc[UR4][R2.64+0x10], R6 ;  /* 0x0000100602007986 */ /* 0x0001e8000c101b04 */
[----:B------:R0:W-:Y:S01]  /*01c0*/  STG.E.64 desc[UR4][R2.64], R4 ;  /* 0x0000000402007986 */ /* 0x0001e2000c101b04 */
[----:B------:R-:W-:Y:S05]  /*01d0*/  @!P0 BRA `(.L_x_32) ;  /* 0x0000000c00508947 */ /* 0x000fea0003800000 */
[----:B0-----:R-:W-:Y:S02]  /*01e0*/  IMAD.MOV.U32 R4, RZ, RZ, RZ ;  /* 0x000000ffff047224 */ /* 0x001fe400078e00ff */
[----:B------:R-:W-:-:S07]  /*01f0*/  IMAD.MOV.U32 R13, RZ, RZ, R12 ;  /* 0x000000ffff0d7224 */ /* 0x000fce00078e000c */
.L_x_38:
[----:B------:R-:W-:Y:S01]  /*0200*/  LOP3.LUT R2, R13, 0x3, RZ, 0xc0, !PT ;  /* 0x000000030d027812 */ /* 0x000fe200078ec0ff */
[----:B------:R-:W-:Y:S03]  /*0210*/  BSSY.RECONVERGENT B1, `(.L_x_33) ;  /* 0x00000ca000017945 */ /* 0x000fe60003800200 */
[----:B------:R-:W-:-:S04]  /*0220*/  ISETP.NE.U32.AND P0, PT, R2, RZ, PT ;  /* 0x000000ff0200720c */ /* 0x000fc80003f05070 */
[----:B------:R-:W-:-:S13]  /*0230*/  ISETP.NE.AND.EX P0, PT, RZ, RZ, PT, P0 ;  /* 0x000000ffff00720c */ /* 0x000fda0003f05300 */
[----:B0-----:R-:W-:Y:S05]  /*0240*/  @!P0 BRA `(.L_x_34) ;  /* 0x0000000c00188947 */ /* 0x001fea0003800000 */
[----:B------:R-:W0:Y:S01]  /*0250*/  LDC.64 R2, c[0x4][RZ] ;  /* 0x01000000ff027b82 */ /* 0x000e220000000a00 */
[----:B------:R-:W-:Y:S02]  /*0260*/  IMAD.MOV.U32 R14, RZ, RZ, RZ ;  /* 0x000000ffff0e7224 */ /* 0x000fe400078e00ff */
[----:B0-----:R-:W-:-:S07]  /*0270*/  IMAD.WIDE.U32 R2, R4, 0xc80, R2 ;  /* 0x00000c8004027825 */ /* 0x001fce00078e0002 */
.L_x_37:
[----:B------:R-:W-:Y:S01]  /*0280*/  IMAD.MOV.U32 R15, RZ, RZ, RZ ;  /* 0x000000ffff0f7224 */ /* 0x000fe200078e00ff */
[----:B0-----:R-:W-:Y:S02]  /*0290*/  CS2R R6, SRZ ;  /* 0x0000000000067805 */ /* 0x001fe4000001ff00 */
[----:B------:R-:W-:Y:S01]  /*02a0*/  CS2R R8, SRZ ;  /* 0x0000000000087805 */ /* 0x000fe2000001ff00 */
[----:B------:R-:W-:-:S07]  /*02b0*/  IMAD.MOV.U32 R5, RZ, RZ, RZ ;  /* 0x000000ffff057224 */ /* 0x000fce00078e00ff */
.L_x_36:
[----:B------:R-:W0:Y:S02]  /*02c0*/  LDC.64 R10, c[0x0][0x388] ;  /* 0x0000e200ff0a7b82 */ /* 0x000e240000000a00 */
[----:B0-----:R-:W-:-:S04]  /*02d0*/  IMAD.WIDE R10, R12, 0x30, R10 ;  /* 0x000000300c0a7825 */ /* 0x001fc800078e020a */
[----:B------:R-:W-:-:S05]  /*02e0*/  IMAD.WIDE.U32 R10, R15, 0x4, R10 ;  /* 0x000000040f0a7825 */ /* 0x000fca00078e000a */
[----:B------:R0:W5:Y:S01]  /*02f0*/  LDG.E R16, desc[UR4][R10.64+0x4] ;  /* 0x000004040a107981 */ /* 0x000162000c1e1900 */
[----:B------:R-:W-:-:S07]  /*0300*/  IMAD.MOV.U32 R17, RZ, RZ, RZ ;  /* 0x000000ffff117224 */ /* 0x000fce00078e00ff */
.L_x_35:
[----:B-----5:R-:W-:Y:S01]  /*0310*/  SHF.R.U32.HI R23, RZ, R17, R16 ;  /* 0x00000011ff177219 */ /* 0x020fe20000011610 */
[----:B0-----:R-:W-:-:S03]  /*0320*/  IMAD.SHL.U32 R10, R15, 0x20, RZ ;  /* 0x000000200f0a7824 */ /* 0x001fc600078e00ff */
[----:B------:R-:W-:Y:S01]  /*0330*/  LOP3.LUT R11, R23, 0x1, RZ, 0xc0, !PT ;  /* 0x00000001170b7812 */ /* 0x000fe200078ec0ff */
[----:B------:R-:W-:-:S03]  /*0340*/  IMAD.IADD R10, R10, 0x1, R17 ;  /* 0x000000010a0a7824 */ /* 0x000fc600078e0211 */
[----:B------:R-:W-:Y:S01]  /*0350*/  ISETP.NE.U32.AND P0, PT, R11, 0x1, PT ;  /* 0x000000010b00780c */ /* 0x000fe20003f05070 */
[----:B------:R-:W-:-:S03]  /*0360*/  IMAD R11, R10, 0x5, RZ ;  /* 0x000000050a0b7824 */ /* 0x000fc600078e02ff */
[----:B------:R-:W-:Y:S01]  /*0370*/  R2P PR, R23, 0x7e ;  /* 0x0000007e17007804 */ /* 0x000fe20000000000 */
[----:B------:R-:W-:-:S08]  /*0380*/  IMAD.WIDE.U32 R10, R11, 0x4, R2 ;  /* 0x000000040b0a7825 */ /* 0x000fd000078e0002 */
[----:B------:R-:W2:Y:S04]  /*0390*/  @!P0 LDG.E R20, desc[UR4][R10.64+0x10] ;  /* 0x000010040a148981 */ /* 0x000ea8000c1e1900 */
[----:B------:R-:W3:Y:S04]  /*03a0*/  @P1 LDG.E R22, desc[UR4][R10.64+0x24] ;  /* 0x000024040a161981 */ /* 0x000ee8000c1e1900 */
[----:B------:R-:W4:Y:S04]  /*03b0*/  @P2 LDG.E R24, desc[UR4][R10.64+0x38] ;  /* 0x000038040a182981 */ /* 0x000f28000c1e1900 */
[----:B------:R-:W4:Y:S04]  /*03c0*/  @P3 LDG.E R26, desc[UR4][R10.64+0x4c] ;  /* 0x00004c040a1a3981 */ /* 0x000f28000c1e1900 */
[----:B------:R-:W4:Y:S04]  /*03d0*/  @P4 LDG.E R28, desc[UR4][R10.64+0x60] ;  /* 0x000060040a1c4981 */ /* 0x000f28000c1e1900 */
[----:B------:R-:W4:Y:S04]  /*03e0*/  @!P0 LDG.E R18, desc[UR4][R10.64] ;  /* 0x000000040a128981 */ /* 0x000f28000c1e1900 */
[----:B------:R-:W4:Y:S04]  /*03f0*/  @!P0 LDG.E R19, desc[UR4][R10.64+0x4] ;  /* 0x000004040a138981 */ /* 0x000f28000c1e1900 */
[----:B------:R-:W4:Y:S04]  /*0400*/  @P5 LDG.E R21, desc[UR4][R10.64+0x74] ;  /* 0x000074040a155981 */ /* 0x000f28000c1e1900 */
[----:B------:R-:W4:Y:S04]  /*0410*/  @P1 LDG.E R25, desc[UR4][R10.64+0x20] ;  /* 0x000020040a191981 */ /* 0x000f28000c1e1900 */
[----:B------:R-:W4:Y:S01]  /*0420*/  @P3 LDG.E R27, desc[UR4][R10.64+0x48] ;  /* 0x000048040a1b3981 */ /* 0x000f22000c1e1900 */
[----:B--2---:R-:W-:-:S03]  /*0430*/  @!P0 LOP3.LUT R7, R7, R20, RZ, 0x3c, !PT ;  /* 0x0000001407078212 */ /* 0x004fc600078e3cff */
[----:B------:R-:W2:Y:S01]  /*0440*/  @P1 LDG.E R20, desc[UR4][R10.64+0x14] ;  /* 0x000014040a141981 */ /* 0x000ea2000c1e1900 */
[----:B---3--:R-:W-:-:S03]  /*0450*/  @P1 LOP3.LUT R7, R7, R22, RZ, 0x3c, !PT ;  /* 0x0000001607071212 */ /* 0x008fc600078e3cff */
[----:B------:R-:W3:Y:S01]  /*0460*/  @P1 LDG.E R22, desc[UR4][R10.64+0x1c] ;  /* 0x00001c040a161981 */ /* 0x000ee2000c1e1900 */
[----:B----4-:R-:W-:-:S03]  /*0470*/  @P2 LOP3.LUT R7, R7, R24, RZ, 0x3c, !PT ;  /* 0x0000001807072212 */ /* 0x010fc600078e3cff */
[----:B------:R-:W4:Y:S01]  /*0480*/  @P2 LDG.E R24, desc[UR4][R10.64+0x28] ;  /* 0x000028040a182981 */ /* 0x000f22000c1e1900 */
[----:B------:R-:W-:-:S03]  /*0490*/  @P3 LOP3.LUT R7, R7, R26, RZ, 0x3c, !PT ;  /* 0x0000001a07073212 */ /* 0x000fc600078e3cff */
[----:B------:R-:W3:Y:S01]  /*04a0*/  @P6 LDG.E R26, desc[UR4][R10.64+0x88] ;  /* 0x000088040a1a6981 */ /* 0x000ee2000c1e1900 */
[----:B------:R-:W-:Y:S02]  /*04b0*/  @P4 LOP3.LUT R7, R7, R28, RZ, 0x3c, !PT ;  /* 0x0000001c07074212 */ /* 0x000fe400078e3cff */
[----:B------:R-:W-:Y:S02]  /*04c0*/  @!P0 LOP3.LUT R5, R5, R18, RZ, 0x3c, !PT ;  /* 0x0000001205058212 */ /* 0x000fe400078e3cff */
[----:B------:R-:W3:Y:S01]  /*04d0*/  @!P0 LDG.E R18, desc[UR4][R10.64+0x8] ;  /* 0x000008040a128981 */ /* 0x000ee2000c1e1900 */
[----:B------:R-:W-:-:S03]  /*04e0*/  @!P0 LOP3.LUT R8, R8, R19, RZ, 0x3c, !PT ;  /* 0x0000001308088212 */ /* 0x000fc600078e3cff */
[----:B------:R-:W3:Y:S01]  /*04f0*/  @!P0 LDG.E R19, desc[UR4][R10.64+0xc] ;  /* 0x00000c040a138981 */ /* 0x000ee2000c1e1900 */
[----:B------:R-:W-:-:S03]  /*0500*/  @P5 LOP3.LUT R7, R7, R21, RZ, 0x3c, !PT ;  /* 0x0000001507075212 */ /* 0x000fc600078e3cff */
[----:B------:R-:W3:Y:S01]  /*0510*/  @P1 LDG.E R21, desc[UR4][R10.64+0x18] ;  /* 0x000018040a151981 */ /* 0x000ee2000c1e1900 */
[----:B--2---:R-:W-:-:S03]  /*0520*/  @P1 LOP3.LUT R5, R5, R20, RZ, 0x3c, !PT ;  /* 0x0000001405051212 */ /* 0x004fc600078e3cff */
[----:B------:R-:W2:Y:S01]  /*0530*/  @P3 LDG.E R20, desc[UR4][R10.64+0x3c] ;  /* 0x00003c040a143981 */ /* 0x000ea2000c1e1900 */
[----:B----4-:R-:W-:-:S03]  /*0540*/  @P2 LOP3.LUT R5, R5, R24, RZ, 0x3c, !PT ;  /* 0x0000001805052212 */ /* 0x010fc600078e3cff */
[----:B------:R-:W4:Y:S01]  /*0550*/  @P4 LDG.E R24, desc[UR4][R10.64+0x50] ;  /* 0x000050040a184981 */ /* 0x000f22000c1e1900 */
[----:B---3--:R-:W-:-:S03]  /*0560*/  @!P0 LOP3.LUT R9, R9, R18, RZ, 0x3c, !PT ;  /* 0x0000001209098212 */ /* 0x008fc600078e3cff */
[----:B------:R-:W3:Y:S01]  /*0570*/  @P2 LDG.E R18, desc[UR4][R10.64+0x30] ;  /* 0x000030040a122981 */ /* 0x000ee2000c1e1900 */
[----:B------:R-:W-:-:S03]  /*0580*/  @!P0 LOP3.LUT R6, R6, R19, RZ, 0x3c, !PT ;  /* 0x0000001306068212 */ /* 0x000fc600078e3cff */
[----:B------:R-:W3:Y:S01]  /*0590*/  @P2 LDG.E R19, desc[UR4][R10.64+0x2c] ;  /* 0x00002c040a132981 */ /* 0x000ee2000c1e1900 */
[----:B------:R-:W-:-:S03]  /*05a0*/  @P1 LOP3.LUT R8, R8, R21, RZ, 0x3c, !PT ;  /* 0x0000001508081212 */ /* 0x000fc600078e3cff */
[----:B------:R-:W3:Y:S01]  /*05b0*/  @P2 LDG.E R21, desc[UR4][R10.64+0x34] ;  /* 0x000034040a152981 */ /* 0x000ee2000c1e1900 */
[----:B------:R-:W-:Y:S02]  /*05c0*/  @P1 LOP3.LUT R9, R9, R22, RZ, 0x3c, !PT ;  /* 0x0000001609091212 */ /* 0x000fe400078e3cff */
[----:B------:R-:W-:Y:S01]  /*05d0*/  @P1 LOP3.LUT R6, R6, R25, RZ, 0x3c, !PT ;  /* 0x0000001906061212 */ /* 0x000fe200078e3cff */
[----:B------:R-:W3:Y:S04]  /*05e0*/  @P3 LDG.E R22, desc[UR4][R10.64+0x44] ;  /* 0x000044040a163981 */ /* 0x000ee8000c1e1900 */
[----:B------:R-:W3:Y:S01]  /*05f0*/  @P3 LDG.E R25, desc[UR4][R10.64+0x40] ;  /* 0x000040040a193981 */ /* 0x000ee2000c1e1900 */
[----:B--2---:R-:W-:-:S03]  /*0600*/  @P3 LOP3.LUT R5, R5, R20, RZ, 0x3c, !PT ;  /* 0x0000001405053212 */ /* 0x004fc600078e3cff */
[----:B------:R-:W2:Y:S01]  /*0610*/  @P5 LDG.E R20, desc[UR4][R10.64+0x64] ;  /* 0x000064040a145981 */ /* 0x000ea2000c1e1900 */
[----:B----4-:R-:W-:-:S03]  /*0620*/  @P4 LOP3.LUT R5, R5, R24, RZ, 0x3c, !PT ;  /* 0x0000001805054212 */ /* 0x010fc600078e3cff */
[----:B------:R-:W4:Y:S01]  /*0630*/  @P6 LDG.E R24, desc[UR4][R10.64+0x78] ;  /* 0x000078040a186981 */ /* 0x000f22000c1e1900 */
[----:B---3--:R-:W-:-:S03]  /*0640*/  @P2 LOP3.LUT R9, R9, R18, RZ, 0x3c, !PT ;  /* 0x0000001209092212 */ /* 0x008fc600078e3cff */
[----:B------:R-:W3:Y:S01]  /*0650*/  @P4 LDG.E R18, desc[UR4][R10.64+0x58] ;  /* 0x000058040a124981 */ /* 0x000ee2000c1e1900 */
[----:B------:R-:W-:-:S03]  /*0660*/  @P2 LOP3.LUT R8, R8, R19, RZ, 0x3c, !PT ;  /* 0x0000001308082212 */ /* 0x000fc600078e3cff */
[----:B------:R-:W3:Y:S01]  /*0670*/  @P4 LDG.E R19, desc[UR4][R10.64+0x54] ;  /* 0x000054040a134981 */ /* 0x000ee2000c1e1900 */
[----:B------:R-:W-:-:S03]  /*0680*/  @P2 LOP3.LUT R6, R6, R21, RZ, 0x3c, !PT ;  /* 0x0000001506062212 */ /* 0x000fc600078e3cff */
[----:B------:R-:W3:Y:S01]  /*0690*/  @P4 LDG.E R21, desc[UR4][R10.64+0x5c] ;  /* 0x00005c040a154981 */ /* 0x000ee2000c1e1900 */
[----:B------:R-:W-:Y:S02]  /*06a0*/  @P3 LOP3.LUT R9, R9, R22, RZ, 0x3c, !PT ;  /* 0x0000001609093212 */ /* 0x000fe400078e3cff */
[----:B------:R-:W-:Y:S01]  /*06b0*/  @P3 LOP3.LUT R6, R6, R27, RZ, 0x3c, !PT ;  /* 0x0000001b06063212 */ /* 0x000fe200078e3cff */
[----:B------:R-:W3:Y:S01]  /*06c0*/  @P5 LDG.E R22, desc[UR4][R10.64+0x6c] ;  /* 0x00006c040a165981 */ /* 0x000ee2000c1e1900 */
[----:B------:R-:W-:-:S03]  /*06d0*/  @P3 LOP3.LUT R8, R8, R25, RZ, 0x3c, !PT ;  /* 0x0000001908083212 */ /* 0x000fc600078e3cff */
[----:B------:R-:W3:Y:S04]  /*06e0*/  @P5 LDG.E R25, desc[UR4][R10.64+0x68] ;  /* 0x000068040a195981 */ /* 0x000ee8000c1e1900 */
[----:B------:R-:W3:Y:S01]  /*06f0*/  @P5 LDG.E R27, desc[UR4][R10.64+0x70] ;  /* 0x000070040a1b5981 */ /* 0x000ee2000c1e1900 */
[----:B------:R-:W-:Y:S02]  /*0700*/  LOP3.LUT P0, RZ, R23, 0x80, RZ, 0xc0, !PT ;  /* 0x0000008017ff7812 */ /* 0x000fe4000780c0ff */
[----:B--2---:R-:W-:-:S11]  /*0710*/  @P5 LOP3.LUT R5, R5, R20, RZ, 0x3c, !PT ;  /* 0x0000001405055212 */ /* 0x004fd600078e3cff */
        /* <DEDUP_REMOVED lines=15> */
[----:B------:R-:W-:Y:S02]  /*0810*/  @P6 LOP3.LUT R7, R7, R26, RZ, 0x3c, !PT ;  /* 0x0000001a07076212 */ /* 0x000fe400078e3cff */
[----:B--2---:R-:W-:Y:S02]  /*0820*/  @P0 LOP3.LUT R5, R5, R20, RZ, 0x3c, !PT ;  /* 0x0000001405050212 */ /* 0x004fe400078e3cff */
[----:B----4-:R-:W-:Y:S02]  /*0830*/  @P0 LOP3.LUT R7, R7, R24, RZ, 0x3c, !PT ;  /* 0x0000001807070212 */ /* 0x010fe400078e3cff */
[----:B---3--:R-:W-:Y:S02]  /*0840*/  @P6 LOP3.LUT R9, R9, R18, RZ, 0x3c, !PT ;  /* 0x0000001209096212 */ /* 0x008fe400078e3cff */
[----:B------:R-:W-:Y:S02]  /*0850*/  @P6 LOP3.LUT R8, R8, R19, RZ, 0x3c, !PT ;  /* 0x0000001308086212 */ /* 0x000fe400078e3cff */
[----:B------:R-:W-:-:S02]  /*0860*/  @P6 LOP3.LUT R6, R6, R21, RZ, 0x3c, !PT ;  /* 0x0000001506066212 */ /* 0x000fc400078e3cff */
[----:B------:R-:W-:Y:S02]  /*0870*/  @P0 LOP3.LUT R9, R9, R22, RZ, 0x3c, !PT ;  /* 0x0000001609090212 */ /* 0x000fe400078e3cff */
[----:B------:R-:W-:Y:S02]  /*0880*/  @P0 LOP3.LUT R8, R8, R25, RZ, 0x3c, !PT ;  /* 0x0000001908080212 */ /* 0x000fe400078e3cff */
[----:B------:R-:W-:Y:S02]  /*0890*/  @P0 LOP3.LUT R6, R6, R27, RZ, 0x3c, !PT ;  /* 0x0000001b06060212 */ /* 0x000fe400078e3cff */
[----:B------:R-:W-:-:S13]  /*08a0*/  R2P PR, R23.B1, 0x7f ;  /* 0x0000007f17007804 */ /* 0x000fda0000001000 */
[----:B------:R-:W2:Y:S04]  /*08b0*/  @P0 LDG.E R18, desc[UR4][R10.64+0xa0] ;  /* 0x0000a0040a120981 */ /* 0x000ea8000c1e1900 */
[----:B------:R-:W3:Y:S04]  /*08c0*/  @P0 LDG.E R20, desc[UR4][R10.64+0xa8] ;  /* 0x0000a8040a140981 */ /* 0x000ee8000c1e1900 */
[----:B------:R-:W4:Y:S04]  /*08d0*/  @P1 LDG.E R22, desc[UR4][R10.64+0xbc] ;  /* 0x0000bc040a161981 */ /* 0x000f28000c1e1900 */
[----:B------:R-:W4:Y:S04]  /*08e0*/  @P1 LDG.E R24, desc[UR4][R10.64+0xc4] ;  /* 0x0000c4040a181981 */ /* 0x000f28000c1e1900 */
[----:B------:R-:W4:Y:S04]  /*08f0*/  @P0 LDG.E R19, desc[UR4][R10.64+0xa4] ;  /* 0x0000a4040a130981 */ /* 0x000f28000c1e1900 */
[----:B------:R-:W4:Y:S04]  /*0900*/  @P0 LDG.E R21, desc[UR4][R10.64+0xac] ;  /* 0x0000ac040a150981 */ /* 0x000f28000c1e1900 */
[----:B------:R-:W4:Y:S04]  /*0910*/  @P1 LDG.E R25, desc[UR4][R10.64+0xb8] ;  /* 0x0000b8040a191981 */ /* 0x000f28000c1e1900 */
[----:B------:R-:W4:Y:S04]  /*0920*/  @P2 LDG.E R26, desc[UR4][R10.64+0xc8] ;  /* 0x0000c8040a1a2981 */ /* 0x000f28000c1e1900 */
[----:B------:R-:W4:Y:S04]  /*0930*/  @P1 LDG.E R27, desc[UR4][R10.64+0xc0] ;  /* 0x0000c0040a1b1981 */ /* 0x000f28000c1e1900 */
[----:B------:R-:W4:Y:S01]  /*0940*/  @P3 LDG.E R28, desc[UR4][R10.64+0xec] ;  /* 0x0000ec040a1c3981 */ /* 0x000f22000c1e1900 */
[----:B--2---:R-:W-:-:S03]  /*0950*/  @P0 LOP3.LUT R5, R5, R18, RZ, 0x3c, !PT ;  /* 0x0000001205050212 */ /* 0x004fc600078e3cff */
[----:B------:R-:W2:Y:S01]  /*0960*/  @P0 LDG.E R18, desc[UR4][R10.64+0xb0] ;  /* 0x0000b0040a120981 */ /* 0x000ea2000c1e1900 */
[----:B---3--:R-:W-:-:S03]  /*0970*/  @P0 LOP3.LUT R9, R9, R20, RZ, 0x3c, !PT ;  /* 0x0000001409090212 */ /* 0x008fc600078e3cff */
[----:B------:R-:W3:Y:S01]  /*0980*/  @P1 LDG.E R20, desc[UR4][R10.64+0xb4] ;  /* 0x0000b4040a141981 */ /* 0x000ee2000c1e1900 */
[----:B----4-:R-:W-:-:S03]  /*0990*/  @P1 LOP3.LUT R9, R9, R22, RZ, 0x3c, !PT ;  /* 0x0000001609091212 */ /* 0x010fc600078e3cff */
[----:B------:R-:W4:Y:S01]  /*09a0*/  @P2 LDG.E R22, desc[UR4][R10.64+0xd8] ;  /* 0x0000d8040a162981 */ /* 0x000f22000c1e1900 */
[----:B------:R-:W-:-:S03]  /*09b0*/  @P0 LOP3.LUT R8, R8, R19, RZ, 0x3c, !PT ;  /* 0x0000001308080212 */ /* 0x000fc600078e3cff */
[----:B------:R-:W4:Y:S01]  /*09c0*/  @P2 LDG.E R19, desc[UR4][R10.64+0xcc] ;  /* 0x0000cc040a132981 */ /* 0x000f22000c1e1900 */
[----:B------:R-:W-:-:S03]  /*09d0*/  @P0 LOP3.LUT R6, R6, R21, RZ, 0x3c, !PT ;  /* 0x0000001506060212 */ /* 0x000fc600078e3cff */
[----:B------:R-:W4:Y:S01]  /*09e0*/  @P2 LDG.E R21, desc[UR4][R10.64+0xd4] ;  /* 0x0000d4040a152981 */ /* 0x000f22000c1e1900 */
[----:B------:R-:W-:-:S03]  /*09f0*/  @P1 LOP3.LUT R8, R8, R25, RZ, 0x3c, !PT ;  /* 0x0000001908081212 */ /* 0x000fc600078e3cff */
[----:B------:R-:W4:Y:S01]  /*0a00*/  @P3 LDG.E R25, desc[UR4][R10.64+0xe8] ;  /* 0x0000e8040a193981 */ /* 0x000f22000c1e1900 */
[----:B--2---:R-:W-:-:S03]  /*0a10*/  @P0 LOP3.LUT R7, R7, R18, RZ, 0x3c, !PT ;  /* 0x0000001207070212 */ /* 0x004fc600078e3cff */
[----:B------:R-:W2:Y:S01]  /*0a20*/  @P4 LDG.E R18, desc[UR4][R10.64+0xf0] ;  /* 0x0000f0040a124981 */ /* 0x000ea2000c1e1900 */
[----:B------:R-:W-:-:S03]  /*0a30*/  @P1 LOP3.LUT R7, R7, R24, RZ, 0x3c, !PT ;  /* 0x0000001807071212 */ /* 0x000fc600078e3cff */
[----:B------:R-:W2:Y:S01]  /*0a40*/  @P3 LDG.E R24, desc[UR4][R10.64+0xdc] ;  /* 0x0000dc040a183981 */ /* 0x000ea2000c1e1900 */
[----:B---3--:R-:W-:-:S03]  /*0a50*/  @P1 LOP3.LUT R5, R5, R20, RZ, 0x3c, !PT ;  /* 0x0000001405051212 */ /* 0x008fc600078e3cff */
[----:B------:R-:W3:Y:S01]  /*0a60*/  @P2 LDG.E R20, desc[UR4][R10.64+0xd0] ;  /* 0x0000d0040a142981 */ /* 0x000ee2000c1e1900 */
[----:B------:R-:W-:Y:S02]  /*0a70*/  LOP3.LUT P0, RZ, R23, 0x8000, RZ, 0xc0, !PT ;  /* 0x0000800017ff7812 */ /* 0x000fe4000780c0ff */
[----:B------:R-:W-:Y:S01]  /*0a80*/  @P2 LOP3.LUT R5, R5, R26, RZ, 0x3c, !PT ;  /* 0x0000001a05052212 */ /* 0x000fe200078e3cff */
[----:B------:R-:W3:Y:S04]  /*0a90*/  @P3 LDG.E R23, desc[UR4][R10.64+0xe0] ;  /* 0x0000e0040a173981 */ /* 0x000ee8000c1e1900 */
[----:B------:R-:W3:Y:S01]  /*0aa0*/  @P3 LDG.E R26, desc[UR4][R10.64+0xe4] ;  /* 0x0000e4040a1a3981 */ /* 0x000ee2000c1e1900 */
[----:B------:R-:W-:Y:S02]  /*0ab0*/  @P1 LOP3.LUT R6, R6, R27, RZ, 0x3c, !PT ;  /* 0x0000001b06061212 */ /* 0x000fe400078e3cff */
[----:B----4-:R-:W-:-:S02]  /*0ac0*/  @P2 LOP3.LUT R7, R7, R22, RZ, 0x3c, !PT ;  /* 0x0000001607072212 */ /* 0x010fc400078e3cff */
[----:B------:R-:W4:Y:S01]  /*0ad0*/  @P4 LDG.E R22, desc[UR4][R10.64+0x100] ;  /* 0x000100040a164981 */ /* 0x000f22000c1e1900 */
[----:B------:R-:W-:Y:S02]  /*0ae0*/  @P2 LOP3.LUT R8, R8, R19, RZ, 0x3c, !PT ;  /* 0x0000001308082212 */ /* 0x000fe400078e3cff */
[----:B------:R-:W-:Y:S01]  /*0af0*/  @P2 LOP3.LUT R6, R6, R21, RZ, 0x3c, !PT ;  /* 0x0000001506062212 */ /* 0x000fe200078e3cff */
[----:B------:R-:W4:Y:S04]  /*0b00*/  @P4 LDG.E R19, desc[UR4][R10.64+0xf4] ;  /* 0x0000f4040a134981 */ /* 0x000f28000c1e1900 */
[----:B------:R-:W4:Y:S01]  /*0b10*/  @P4 LDG.E R21, desc[UR4][R10.64+0xfc] ;  /* 0x0000fc040a154981 */ /* 0x000f22000c1e1900 */
[----:B------:R-:W-:-:S03]  /*0b20*/  @P3 LOP3.LUT R6, R6, R25, RZ, 0x3c, !PT ;  /* 0x0000001906063212 */ /* 0x000fc600078e3cff */
[----:B------:R-:W4:Y:S01]  /*0b30*/  @P5 LDG.E R25, desc[UR4][R10.64+0x110] ;  /* 0x000110040a195981 */ /* 0x000f22000c1e1900 */
[----:B--2---:R-:W-:-:S03]  /*0b40*/  @P3 LOP3.LUT R5, R5, R24, RZ, 0x3c, !PT ;  /* 0x0000001805053212 */ /* 0x004fc600078e3cff */
[----:B------:R-:W2:Y:S01]  /*0b50*/  @P5 LDG.E R24, desc[UR4][R10.64+0x104] ;  /* 0x000104040a185981 */ /* 0x000ea2000c1e1900 */
[----:B---3--:R-:W-:Y:S02]  /*0b60*/  @P2 LOP3.LUT R9, R9, R20, RZ, 0x3c, !PT ;  /* 0x0000001409092212 */ /* 0x008fe400078e3cff */
[----:B------:R-:W-:Y:S01]  /*0b70*/  @P4 LOP3.LUT R5, R5, R18, RZ, 0x3c, !PT ;  /* 0x0000001205054212 */ /* 0x000fe200078e3cff */
[----:B------:R-:W3:Y:S01]  /*0b80*/  @P4 LDG.E R20, desc[UR4][R10.64+0xf8] ;  /* 0x0000f8040a144981 */ /* 0x000ee2000c1e1900 */
[----:B------:R-:W-:-:S03]  /*0b90*/  @P3 LOP3.LUT R8, R8, R23, RZ, 0x3c, !PT ;  /* 0x0000001708083212 */ /* 0x000fc600078e3cff */
[----:B------:R-:W3:Y:S01]  /*0ba0*/  @P5 LDG.E R18, desc[UR4][R10.64+0x114] ;  /* 0x000114040a125981 */ /* 0x000ee2000c1e1900 */
[----:B------:R-:W-:-:S03]  /*0bb0*/  @P3 LOP3.LUT R9, R9, R26, RZ, 0x3c, !PT ;  /* 0x0000001a09093212 */ /* 0x000fc600078e3cff */
[----:B------:R-:W3:Y:S04]  /*0bc0*/  @P5 LDG.E R23, desc[UR4][R10.64+0x108] ;  /* 0x000108040a175981 */ /* 0x000ee8000c1e1900 */
[----:B------:R-:W3:Y:S01]  /*0bd0*/  @P5 LDG.E R26, desc[UR4][R10.64+0x10c] ;  /* 0x00010c040a1a5981 */ /* 0x000ee2000c1e1900 */
[----:B------:R-:W-:Y:S02]  /*0be0*/  @P3 LOP3.LUT R7, R7, R28, RZ, 0x3c, !PT ;  /* 0x0000001c07073212 */ /* 0x000fe400078e3cff */
[----:B----4-:R-:W-:Y:S01]  /*0bf0*/  @P4 LOP3.LUT R8, R8, R19, RZ, 0x3c, !PT ;  /* 0x0000001308084212 */ /* 0x010fe200078e3cff */
[----:B------:R-:W4:Y:S01]  /*0c00*/  @P0 LDG.E R28, desc[UR4][R10.64+0x13c] ;  /* 0x00013c040a1c0981 */ /* 0x000f22000c1e1900 */
[----:B------:R-:W-:Y:S02]  /*0c10*/  @P4 LOP3.LUT R7, R7, R22, RZ, 0x3c, !PT ;  /* 0x0000001607074212 */ /* 0x000fe400078e3cff */
[----:B------:R-:W-:Y:S01]  /*0c20*/  @P4 LOP3.LUT R6, R6, R21, RZ, 0x3c, !PT ;  /* 0x0000001506064212 */ /* 0x000fe200078e3cff */
[----:B------:R-:W4:Y:S04]  /*0c30*/  @P6 LDG.E R19, desc[UR4][R10.64+0x11c] ;  /* 0x00011c040a136981 */ /* 0x000f28000c1e1900 */
[----:B------:R-:W4:Y:S01]  /*0c40*/  @P6 LDG.E R22, desc[UR4][R10.64+0x120] ;  /* 0x000120040a166981 */ /* 0x000f22000c1e1900 */
[----:B------:R-:W-:-:S03]  /*0c50*/  @P5 LOP3.LUT R6, R6, R25, RZ, 0x3c, !PT ;  /* 0x0000001906065212 */ /* 0x000fc600078e3cff */
[----:B------:R-:W4:Y:S04]  /*0c60*/  @P6 LDG.E R21, desc[UR4][R10.64+0x124] ;  /* 0x000124040a156981 */ /* 0x000f28000c1e1900 */
[----:B------:R-:W4:Y:S01]  /*0c70*/  @P0 LDG.E R25, desc[UR4][R10.64+0x138] ;  /* 0x000138040a190981 */ /* 0x000f22000c1e1900 */
[----:B--2---:R-:W-:-:S03]  /*0c80*/  @P5 LOP3.LUT R5, R5, R24, RZ, 0x3c, !PT ;  /* 0x0000001805055212 */ /* 0x004fc600078e3cff */
[----:B------:R-:W2:Y:S01]  /*0c90*/  @P0 LDG.E R24, desc[UR4][R10.64+0x12c] ;  /* 0x00012c040a180981 */ /* 0x000ea2000c1e1900 */
[----:B---3--:R-:W-:-:S03]  /*0ca0*/  @P4 LOP3.LUT R9, R9, R20, RZ, 0x3c, !PT ;  /* 0x0000001409094212 */ /* 0x008fc600078e3cff */
[----:B------:R-:W3:Y:S01]  /*0cb0*/  @P6 LDG.E R20, desc[UR4][R10.64+0x118] ;  /* 0x000118040a146981 */ /* 0x000ee2000c1e1900 */
[----:B------:R-:W-:-:S03]  /*0cc0*/  @P5 LOP3.LUT R7, R7, R18, RZ, 0x3c, !PT ;  /* 0x0000001207075212 */ /* 0x000fc600078e3cff */
[----:B------:R-:W2:Y:S01]  /*0cd0*/  @P6 LDG.E R18, desc[UR4][R10.64+0x128] ;  /* 0x000128040a126981 */ /* 0x000ea2000c1e1900 */
[----:B------:R-:W-:-:S03]  /*0ce0*/  @P5 LOP3.LUT R8, R8, R23, RZ, 0x3c, !PT ;  /* 0x0000001708085212 */ /* 0x000fc600078e3cff */
[----:B------:R-:W2:Y:S01]  /*0cf0*/  @P0 LDG.E R23, desc[UR4][R10.64+0x130] ;  /* 0x000130040a170981 */ /* 0x000ea2000c1e1900 */
[----:B------:R-:W-:-:S03]  /*0d00*/  @P5 LOP3.LUT R9, R9, R26, RZ, 0x3c, !PT ;  /* 0x0000001a09095212 */ /* 0x000fc600078e3cff */
[----:B------:R-:W2:Y:S01]  /*0d10*/  @P0 LDG.E R26, desc[UR4][R10.64+0x134] ;  /* 0x000134040a1a0981 */ /* 0x000ea2000c1e1900 */
[----:B------:R-:W-:-:S05]  /*0d20*/  VIADD R17, R17, 0x10 ;  /* 0x0000001011117836 */ /* 0x000fca0000000000 */
[----:B------:R-:W-:Y:S02]  /*0d30*/  ISETP.NE.AND P1, PT, R17, 0x20, PT ;  /* 0x000000201100780c */ /* 0x000fe40003f25270 */
[----:B----4-:R-:W-:Y:S02]  /*0d40*/  @P6 LOP3.LUT R8, R8, R19, RZ, 0x3c, !PT ;  /* 0x0000001308086212 */ /* 0x010fe400078e3cff */
[----:B------:R-:W-:Y:S02]  /*0d50*/  @P6 LOP3.LUT R9, R9, R22, RZ, 0x3c, !PT ;  /* 0x0000001609096212 */ /* 0x000fe400078e3cff */
[----:B------:R-:W-:-:S04]  /*0d60*/  @P6 LOP3.LUT R6, R6, R21, RZ, 0x3c, !PT ;  /* 0x0000001506066212 */ /* 0x000fc800078e3cff */
[----:B------:R-:W-:Y:S02]  /*0d70*/  @P0 LOP3.LUT R6, R6, R25, RZ, 0x3c, !PT ;  /* 0x0000001906060212 */ /* 0x000fe400078e3cff */
[----:B---3--:R-:W-:Y:S02]  /*0d80*/  @P6 LOP3.LUT R5, R5, R20, RZ, 0x3c, !PT ;  /* 0x0000001405056212 */ /* 0x008fe400078e3cff */
[----:B--2---:R-:W-:Y:S02]  /*0d90*/  @P6 LOP3.LUT R7, R7, R18, RZ, 0x3c, !PT ;  /* 0x0000001207076212 */ /* 0x004fe400078e3cff */
[----:B------:R-:W-:Y:S02]  /*0da0*/  @P0 LOP3.LUT R5, R5, R24, RZ, 0x3c, !PT ;  /* 0x0000001805050212 */ /* 0x000fe400078e3cff */
[----:B------:R-:W-:Y:S02]  /*0db0*/  @P0 LOP3.LUT R8, R8, R23, RZ, 0x3c, !PT ;  /* 0x0000001708080212 */ /* 0x000fe400078e3cff */
[----:B------:R-:W-:-:S02]  /*0dc0*/  @P0 LOP3.LUT R7, R7, R28, RZ, 0x3c, !PT ;  /* 0x0000001c07070212 */ /* 0x000fc400078e3cff */
[----:B------:R-:W-:Y:S01]  /*0dd0*/  @P0 LOP3.LUT R9, R9, R26, RZ, 0x3c, !PT ;  /* 0x0000001a09090212 */ /* 0x000fe200078e3cff */
[----:B------:R-:W-:Y:S06]  /*0de0*/  @P1 BRA `(.L_x_35) ;  /* 0xfffffff400481947 */ /* 0x000fec000383ffff */
[----:B------:R-:W-:-:S05]  /*0df0*/  VIADD R15, R15, 0x1 ;  /* 0x000000010f0f7836 */ /* 0x000fca0000000000 */
[----:B------:R-:W-:-:S13]  /*0e00*/  ISETP.NE.AND P0, PT, R15, 0x5, PT ;  /* 0x000000050f00780c */ /* 0x000fda0003f05270 */
[----:B------:R-:W-:Y:S05]  /*0e10*/  @P0 BRA `(.L_x_36) ;  /* 0xfffffff400280947 */ /* 0x000fea000383ffff */
[----:B------:R-:W0:Y:S01]  /*0e20*/  LDC.64 R10, c[0x0][0x388] ;  /* 0x0000e200ff0a7b82 */ /* 0x000e220000000a00 */
[----:B------:R-:W-:Y:S01]  /*0e30*/  VIADD R14, R14, 0x1 ;  /* 0x000000010e0e7836 */ /* 0x000fe20000000000 */
[----:B------:R-:W-:-:S04]  /*0e40*/  LOP3.LUT R15, R13, 0x3, RZ, 0xc0, !PT ;  /* 0x000000030d0f7812 */ /* 0x000fc800078ec0ff */
[----:B------:R-:W-:Y:S01]  /*0e50*/  ISETP.GE.U32.AND P0, PT, R14, R15, PT ;  /* 0x0000000f0e00720c */ /* 0x000fe20003f06070 */
[----:B0-----:R-:W-:-:S05]  /*0e60*/  IMAD.WIDE R10, R12, 0x30, R10 ;  /* 0x000000300c0a7825 */ /* 0x001fca00078e020a */
[----:B------:R0:W-:Y:S04]  /*0e70*/  STG.E desc[UR4][R10.64+0x4], R5 ;  /* 0x000004050a007986 */ /* 0x0001e8000c101904 */
[----:B------:R0:W-:Y:S04]  /*0e80*/  STG.E.64 desc[UR4][R10.64+0x8], R8 ;  /* 0x000008080a007986 */ /* 0x0001e8000c101b04 */
[----:B------:R0:W-:Y:S01]  /*0e90*/  STG.E.64 desc[UR4][R10.64+0x10], R6 ;  /* 0x000010060a007986 */ /* 0x0001e2000c101b04 */
[----:B------:R-:W-:Y:S05]  /*0ea0*/  @!P0 BRA `(.L_x_37) ;  /* 0xfffffff000f48947 */ /* 0x000fea000383ffff */
.L_x_34:
[----:B------:R-:W-:Y:S05]  /*0eb0*/  BSYNC.RECONVERGENT B1 ;  /* 0x0000000000017941 */ /* 0x000fea0003800200 */
.L_x_33:
[C---:B------:R-:W-:Y:S01]  /*0ec0*/  ISETP.GT.U32.AND P0, PT, R13.reuse, 0x3, PT ;  /* 0x000000030d00780c */ /* 0x040fe20003f04070 */
[----:B------:R-:W-:Y:S01]  /*0ed0*/  VIADD R4, R4, 0x1 ;  /* 0x0000000104047836 */ /* 0x000fe20000000000 */
[--C-:B------:R-:W-:Y:S02]  /*0ee0*/  SHF.R.U64 R13, R13, 0x2, R0.reuse ;  /* 0x000000020d0d7819 */ /* 0x100fe40000001200 */
[----:B------:R-:W-:Y:S02]  /*0ef0*/  ISETP.GT.U32.AND.EX P0, PT, R0, RZ, PT, P0 ;  /* 0x000000ff0000720c */ /* 0x000fe40003f04100 */
[----:B------:R-:W-:-:S11]  /*0f00*/  SHF.R.U32.HI R0, RZ, 0x2, R0 ;  /* 0x00000002ff007819 */ /* 0x000fd60000011600 */
[----:B------:R-:W-:Y:S05]  /*0f10*/  @P0 BRA `(.L_x_38) ;  /* 0xfffffff000b80947 */ /* 0x000fea000383ffff */
.L_x_32:
[----:B------:R-:W-:Y:S05]  /*0f20*/  BSYNC.RECONVERGENT B0 ;  /* 0x0000000000007941 */ /* 0x000fea0003800200 */
.L_x_31:
[----:B0-----:R-:W0:Y:S08]  /*0f30*/  LDC.64 R10, c[0x0][0x388] ;  /* 0x0000e200ff0a7b82 */ /* 0x001e300000000a00 */
[----:B------:R-:W1:Y:S01]  /*0f40*/  LDC R0, c[0x0][0x398] ;  /* 0x0000e600ff007b82 */ /* 0x000e620000000800 */
[----:B0-----:R-:W-:-:S05]  /*0f50*/  IMAD.WIDE R10, R12, 0x30, R10 ;  /* 0x000000300c0a7825 */ /* 0x001fca00078e020a */
[----:B------:R0:W-:Y:S01]  /*0f60*/  STG.E.64 desc[UR4][R10.64+0x28], RZ ;  /* 0x000028ff0a007986 */ /* 0x0001e2000c101b04 */
[----:B-1----:R-:W-:-:S04]  /*0f70*/  FFMA R0, -R0, R0, 1 ;  /* 0x3f80000000007423 */ /* 0x002fc80000000100 */
[----:B------:R-:W-:Y:S01]  /*0f80*/  VIADD R2, R0, 0xf3000000 ;  /* 0xf300000000027836 */ /* 0x000fe20000000000 */
[----:B------:R0:W1:Y:S04]  /*0f90*/  MUFU.RSQ R3, R0 ;  /* 0x0000000000037308 */ /* 0x0000680000001400 */
[----:B------:R-:W-:-:S13]  /*0fa0*/  ISETP.GT.U32.AND P0, PT, R2, 0x727fffff, PT ;  /* 0x727fffff0200780c */ /* 0x000fda0003f04070 */
[----:B01----:R-:W-:Y:S05]  /*0fb0*/  @!P0 BRA `(.L_x_39) ;  /* 0x0000000000148947 */ /* 0x003fea0003800000 */
[----:B------:R-:W-:Y:S01]  /*0fc0*/  BSSY.RECONVERGENT B0, `(.L_x_40) ;  /* 0x0000003000007945 */ /* 0x000fe20003800200 */
[----:B------:R-:W-:-:S07]  /*0fd0*/  MOV R16, 0xff0 ;  /* 0x00000ff000107802 */ /* 0x000fce0000000f00 */
[----:B------:R-:W-:Y:S05]  /*0fe0*/  CALL.REL.NOINC `($__internal_3_$__cuda_sm20_sqrt_rn_f32_slowpath) ;  /* 0x0000000400c07944 */ /* 0x000fea0003c00000 */
[----:B------:R-:W-:Y:S05]  /*0ff0*/  BSYNC.RECONVERGENT B0 ;  /* 0x0000000000007941 */ /* 0x000fea0003800200 */
.L_x_40:
[----:B------:R-:W-:Y:S05]  /*1000*/  BRA `(.L_x_41) ;  /* 0x0000000000107947 */ /* 0x000fea0003800000 */
.L_x_39:
[----:B------:R-:W-:Y:S01]  /*1010*/  FMUL.FTZ R13, R0, R3 ;  /* 0x00000003000d7220 */ /* 0x000fe20000410000 */
[----:B------:R-:W-:-:S03]  /*1020*/  FMUL.FTZ R3, R3, 0.5 ;  /* 0x3f00000003037820 */ /* 0x000fc60000410000 */
[----:B------:R-:W-:-:S04]  /*1030*/  FFMA R0, -R13, R13, R0 ;  /* 0x0000000d0d007223 */ /* 0x000fc80000000100 */
[----:B------:R-:W-:-:S07]  /*1040*/  FFMA R3, R0, R3, R13 ;  /* 0x0000000300037223 */ /* 0x000fce000000000d */
.L_x_41:
[----:B------:R-:W0:Y:S01]  /*1050*/  LDCU UR6, c[0x0][0x394] ;  /* 0x00007280ff0677ac */ /* 0x000e220008000800 */
[----:B------:R-:W1:Y:S01]  /*1060*/  MUFU.RCP R0, R3 ;  /* 0x0000000300007308 */ /* 0x000e620000001000 */
[----:B------:R-:W-:Y:S01]  /*1070*/  BSSY.RECONVERGENT B0, `(.L_x_42) ;  /* 0x000000d000007945 */ /* 0x000fe20003800200 */
[----:B0-----:R-:W-:Y:S02]  /*1080*/  IMAD.U32 R4, RZ, RZ, UR6 ;  /* 0x00000006ff047e24 */ /* 0x001fe4000f8e00ff */
[----:B-1----:R-:W-:-:S04]  /*1090*/  FFMA R13, R0, -R3, 1 ;  /* 0x3f800000000d7423 */ /* 0x002fc80000000803 */
[----:B------:R-:W0:Y:S01]  /*10a0*/  FCHK P0, R4, R3 ;  /* 0x0000000304007302 */ /* 0x000e220000000000 */
[----:B------:R-:W-:-:S04]  /*10b0*/  FFMA R0, R0, R13, R0 ;  /* 0x0000000d00007223 */ /* 0x000fc80000000000 */
[----:B------:R-:W-:-:S04]  /*10c0*/  FFMA R2, R0, UR6, RZ ;  /* 0x0000000600027c23 */ /* 0x000fc800080000ff */
[----:B------:R-:W-:-:S04]  /*10d0*/  FFMA R13, R2, -R3, UR6 ;  /* 0x00000006020d7e23 */ /* 0x000fc80008000803 */
[----:B------:R-:W-:Y:S01]  /*10e0*/  FFMA R2, R0, R13, R2 ;  /* 0x0000000d00027223 */ /* 0x000fe20000000002 */
[----:B0-----:R-:W-:Y:S06]  /*10f0*/  @!P0 BRA `(.L_x_43) ;  /* 0x0000000000108947 */ /* 0x001fec0003800000 */
[----:B------:R-:W-:Y:S01]  /*1100*/  IMAD.MOV.U32 R0, RZ, RZ, R3 ;  /* 0x000000ffff007224 */ /* 0x000fe200078e0003 */
[----:B------:R-:W-:-:S07]  /*1110*/  MOV R2, 0x1130 ;  /* 0x0000113000027802 */ /* 0x000fce0000000f00 */
[----:B------:R-:W-:Y:S05]  /*1120*/  CALL.REL.NOINC `($__internal_4_$__cuda_sm3x_div_rn_noftz_f32_slowpath) ;  /* 0x0000000400c87944 */ /* 0x000fea0003c00000 */
[----:B------:R-:W-:-:S07]  /*1130*/  IMAD.MOV.U32 R2, RZ, RZ, R0 ;  /* 0x000000ffff027224 */ /* 0x000fce00078e0000 */
.L_x_43:
[----:B------:R-:W-:Y:S05]  /*1140*/  BSYNC.RECONVERGENT B0 ;  /* 0x0000000000007941 */ /* 0x000fea0003800200 */
.L_x_42:
[----:B------:R-:W0:Y:S01]  /*1150*/  LDC.64 R14, c[0x0][0x3a0] ;  /* 0x0000e800ff0e7b82 */ /* 0x000e220000000a00 */
[----:B------:R-:W-:Y:S01]  /*1160*/  SHF.R.U32.HI R0, RZ, 0x2, R5 ;  /* 0x00000002ff007819 */ /* 0x000fe20000011605 */
[----:B------:R-:W-:Y:S01]  /*1170*/  IMAD.SHL.U32 R4, R7, 0x10, RZ ;  /* 0x0000001007047824 */ /* 0x000fe200078e00ff */
[----:B------:R-:W-:Y:S01]  /*1180*/  BSSY.RECONVERGENT B0, `(.L_x_44) ;  /* 0x0000045000007945 */ /* 0x000fe20003800200 */
[----:B------:R-:W-:Y:S01]  /*1190*/  IMAD.MOV.U32 R16, RZ, RZ, 0x3e055027 ;  /* 0x3e055027ff107424 */ /* 0x000fe200078e00ff */
[----:B------:R-:W-:Y:S01]  /*11a0*/  LOP3.LUT R5, R0, R5, RZ, 0x3c, !PT ;  /* 0x0000000500057212 */ /* 0x000fe200078e3cff */
[----:B------:R1:W-:Y:S04]  /*11b0*/  STG.E.64 desc[UR4][R10.64+0x8], R6 ;  /* 0x000008060a007986 */ /* 0x0003e8000c101b04 */
[----:B------:R-:W-:-:S05]  /*11c0*/  IMAD.SHL.U32 R3, R5, 0x2, RZ ;  /* 0x0000000205037824 */ /* 0x000fca00078e00ff */
[----:B------:R-:W-:-:S04]  /*11d0*/  LOP3.LUT R4, R5, R3, R4, 0x96, !PT ;  /* 0x0000000305047212 */ /* 0x000fc800078e9604 */
[----:B------:R-:W-:Y:S02]  /*11e0*/  LOP3.LUT R4, R4, R7, RZ, 0x3c, !PT ;  /* 0x0000000704047212 */ /* 0x000fe400078e3cff */
[----:B0-----:R-:W-:Y:S02]  /*11f0*/  LOP3.LUT R14, R14, 0xaad26b49, RZ, 0x3c, !PT ;  /* 0xaad26b490e0e7812 */ /* 0x001fe400078e3cff */
[----:B------:R-:W-:-:S03]  /*1200*/  LOP3.LUT R15, R15, 0xf7dcefdd, RZ, 0x3c, !PT ;  /* 0xf7dcefdd0f0f7812 */ /* 0x000fc600078e3cff */
[----:B------:R-:W-:Y:S02]  /*1210*/  IMAD R0, R14, 0x4182bed5, RZ ;  /* 0x4182bed50e007824 */ /* 0x000fe400078e02ff */
[----:B------:R-:W-:Y:S02]  /*1220*/  IMAD R15, R15, -0x658354e5, RZ ;  /* 0x9a7cab1b0f0f7824 */ /* 0x000fe400078e02ff */
[----:B------:R-:W-:Y:S02]  /*1230*/  IMAD.MOV.U32 R14, RZ, RZ, 0x2f800000 ;  /* 0x2f800000ff0e7424 */ /* 0x000fe400078e00ff */
[----:B------:R-:W-:-:S04]  /*1240*/  IMAD.IADD R0, R0, 0x1, R15 ;  /* 0x0000000100007824 */ /* 0x000fc800078e020f */
[----:B------:R-:W-:-:S05]  /*1250*/  VIADD R3, R0, 0x64f0c9 ;  /* 0x0064f0c900037836 */ /* 0x000fca0000000000 */
[----:B------:R-:W-:-:S04]  /*1260*/  IADD3 R3, PT, PT, R3, 0x587c5, R4 ;  /* 0x000587c503037810 */ /* 0x000fc80007ffe004 */
[----:B------:R-:W-:-:S05]  /*1270*/  I2FP.F32.U32 R3, R3 ;  /* 0x0000000300037245 */ /* 0x000fca0000201000 */
[----:B------:R-:W-:-:S05]  /*1280*/  FFMA R3, R3, R14, 1.1641532182693481445e-10 ;  /* 0x2f00000003037423 */ /* 0x000fca000000000e */
[----:B------:R-:W-:-:S04]  /*1290*/  FSETP.GEU.AND P0, PT, R3, 1.175494350822287508e-38, PT ;  /* 0x008000000300780b */ /* 0x000fc80003f0e000 */
[----:B------:R-:W-:-:S09]  /*12a0*/  FSEL R13, RZ, -23, P0 ;  /* 0xc1b80000ff0d7808 */ /* 0x000fd20000000000 */
[----:B------:R-:W-:-:S04]  /*12b0*/  @!P0 FMUL R3, R3, 8388608 ;  /* 0x4b00000003038820 */ /* 0x000fc80000400000 */
[C---:B------:R-:W-:Y:S01]  /*12c0*/  VIADD R5, R3.reuse, 0xc0d55555 ;  /* 0xc0d5555503057836 */ /* 0x040fe20000000000 */
[----:B------:R-:W-:-:S04]  /*12d0*/  ISETP.GT.U32.AND P0, PT, R3, 0x7f7fffff, PT ;  /* 0x7f7fffff0300780c */ /* 0x000fc80003f04070 */
[----:B------:R-:W-:-:S05]  /*12e0*/  LOP3.LUT R14, R5, 0xff800000, RZ, 0xc0, !PT ;  /* 0xff800000050e7812 */ /* 0x000fca00078ec0ff */
[----:B------:R-:W-:Y:S01]  /*12f0*/  IMAD.IADD R5, R3, 0x1, -R14 ;  /* 0x0000000103057824 */ /* 0x000fe200078e0a0e */
[----:B------:R-:W-:-:S03]  /*1300*/  I2FP.F32.S32 R14, R14 ;  /* 0x0000000e000e7245 */ /* 0x000fc60000201400 */
[----:B------:R-:W-:Y:S01]  /*1310*/  FADD R15, R5, -1 ;  /* 0xbf800000050f7421 */ /* 0x000fe20000000000 */
[----:B------:R-:W-:Y:S01]  /*1320*/  SHF.R.U32.HI R5, RZ, 0x2, R8 ;  /* 0x00000002ff057819 */ /* 0x000fe20000011608 */
[----:B------:R-:W-:Y:S02]  /*1330*/  FFMA R14, R14, 1.1920928955078125e-07, R13 ;  /* 0x340000000e0e7823 */ /* 0x000fe4000000000d */
[----:B------:R-:W-:Y:S01]  /*1340*/  FFMA R16, R15, -R16, 0.14084610342979431152 ;  /* 0x3e1039f60f107423 */ /* 0x000fe20000000810 */
[----:B------:R-:W-:Y:S01]  /*1350*/  LOP3.LUT R5, R5, R8, RZ, 0x3c, !PT ;  /* 0x0000000805057212 */ /* 0x000fe200078e3cff */
[----:B------:R-:W-:Y:S02]  /*1360*/  IMAD.SHL.U32 R8, R4, 0x10, RZ ;  /* 0x0000001004087824 */ /* 0x000fe400078e00ff */
[----:B------:R-:W-:Y:S02]  /*1370*/  FFMA R16, R15, R16, -0.12148627638816833496 ;  /* 0xbdf8cdcc0f107423 */ /* 0x000fe40000000010 */
[----:B------:R-:W-:-:S02]  /*1380*/  IMAD.SHL.U32 R13, R5, 0x2, RZ ;  /* 0x00000002050d7824 */ /* 0x000fc400078e00ff */
[----:B------:R-:W-:-:S03]  /*1390*/  FFMA R16, R15, R16, 0.13980610668659210205 ;  /* 0x3e0f29550f107423 */ /* 0x000fc60000000010 */
[----:B------:R-:W-:Y:S01]  /*13a0*/  LOP3.LUT R5, R5, R13, R8, 0x96, !PT ;  /* 0x0000000d05057212 */ /* 0x000fe200078e9608 */
[----:B------:R-:W-:Y:S01]  /*13b0*/  FFMA R16, R15, R16, -0.16684235632419586182 ;  /* 0xbe2ad8b90f107423 */ /* 0x000fe20000000010 */
[----:B------:R-:W-:Y:S02]  /*13c0*/  VIADD R8, R0, 0x700053 ;  /* 0x0070005300087836 */ /* 0x000fe40000000000 */
[----:B------:R-:W-:Y:S01]  /*13d0*/  LOP3.LUT R5, R5, R4, RZ, 0x3c, !PT ;  /* 0x0000000405057212 */ /* 0x000fe200078e3cff */
[C---:B------:R-:W-:Y:S02]  /*13e0*/  FFMA R16, R15.reuse, R16, 0.20012299716472625732 ;  /* 0x3e4ced0b0f107423 */ /* 0x040fe40000000010 */
[----:B------:R0:W-:Y:S02]  /*13f0*/  STG.E.64 desc[UR4][R10.64], R8 ;  /* 0x000000080a007986 */ /* 0x0001e4000c101b04 */
[----:B------:R-:W-:Y:S01]  /*1400*/  FFMA R16, R15, R16, -0.24999669194221496582 ;  /* 0xbe7fff220f107423 */ /* 0x000fe20000000010 */
[----:B------:R-:W-:Y:S01]  /*1410*/  IMAD.IADD R0, R5, 0x1, R8 ;  /* 0x0000000105007824 */ /* 0x000fe200078e0208 */
[----:B------:R0:W-:Y:S02]  /*1420*/  STG.E.64 desc[UR4][R10.64+0x10], R4 ;  /* 0x000010040a007986 */ /* 0x0001e4000c101b04 */
[----:B------:R-:W-:-:S02]  /*1430*/  FFMA R16, R15, R16, 0.33333182334899902344 ;  /* 0x3eaaaa780f107423 */ /* 0x000fc40000000010 */
[----:B------:R-:W-:Y:S02]  /*1440*/  I2FP.F32.U32 R0, R0 ;  /* 0x0000000000007245 */ /* 0x000fe40000201000 */
[----:B------:R-:W-:-:S04]  /*1450*/  FFMA R16, R15, R16, -0.5 ;  /* 0xbf0000000f107423 */ /* 0x000fc80000000010 */
[----:B------:R-:W-:-:S04]  /*1460*/  FMUL R16, R15, R16 ;  /* 0x000000100f107220 */ /* 0x000fc80000400000 */
[----:B------:R-:W-:Y:S01]  /*1470*/  FFMA R15, R15, R16, R15 ;  /* 0x000000100f0f7223 */ /* 0x000fe2000000000f */
[----:B------:R-:W-:-:S03]  /*1480*/  IMAD.MOV.U32 R16, RZ, RZ, 0x7f800000 ;  /* 0x7f800000ff107424 */ /* 0x000fc600078e00ff */
[----:B------:R-:W-:Y:S01]  /*1490*/  FFMA R14, R14, 0.69314718246459960938, R15 ;  /* 0x3f3172180e0e7823 */ /* 0x000fe2000000000f */
[C---:B------:R-:W-:Y:S01]  /*14a0*/  @P0 FFMA R14, R3.reuse, R16, +INF ;  /* 0x7f800000030e0423 */ /* 0x040fe20000000010 */
[----:B------:R-:W-:-:S03]  /*14b0*/  FSETP.NEU.AND P0, PT, R3, RZ, PT ;  /* 0x000000ff0300720b */ /* 0x000fc60003f0d000 */
[----:B------:R-:W-:-:S05]  /*14c0*/  FMUL R14, R14, -2 ;  /* 0xc00000000e0e7820 */ /* 0x000fca0000400000 */
[----:B------:R-:W-:-:S04]  /*14d0*/  FSEL R13, R14, +INF , P0 ;  /* 0x7f8000000e0d7808 */ /* 0x000fc80000000000 */
[----:B------:R0:W2:Y:S01]  /*14e0*/  MUFU.RSQ R14, R13 ;  /* 0x0000000d000e7308 */ /* 0x0000a20000001400 */
[----:B------:R-:W-:-:S05]  /*14f0*/  VIADD R3, R13, 0xf3000000 ;  /* 0xf30000000d037836 */ /* 0x000fca0000000000 */
[----:B------:R-:W-:Y:S01]  /*1500*/  ISETP.GT.U32.AND P0, PT, R3, 0x727fffff, PT ;  /* 0x727fffff0300780c */ /* 0x000fe20003f04070 */
[----:B------:R-:W-:-:S04]  /*1510*/  IMAD.MOV.U32 R3, RZ, RZ, 0x30c90fdb ;  /* 0x30c90fdbff037424 */ /* 0x000fc800078e00ff */
[----:B-1----:R-:W-:-:S08]  /*1520*/  FFMA R6, R0, R3, 7.314590599882819788e-10 ;  /* 0x30490fdb00067423 */ /* 0x002fd00000000003 */
[----:B0-2---:R-:W-:Y:S05]  /*1530*/  @!P0 BRA `(.L_x_45) ;  /* 0x0000000000148947 */ /* 0x005fea0003800000 */
[----:B------:R-:W-:Y:S01]  /*1540*/  IMAD.MOV.U32 R0, RZ, RZ, R13 ;  /* 0x000000ffff007224 */ /* 0x000fe200078e000d */
[----:B------:R-:W-:-:S07]  /*1550*/  MOV R16, 0x1570 ;  /* 0x0000157000107802 */ /* 0x000fce0000000f00 */
[----:B------:R-:W-:Y:S05]  /*1560*/  CALL.REL.NOINC `($__internal_3_$__cuda_sm20_sqrt_rn_f32_slowpath) ;  /* 0x0000000000607944 */ /* 0x000fea0003c00000 */
[----:B------:R-:W-:Y:S01]  /*1570*/  IMAD.MOV.U32 R0, RZ, RZ, R3 ;  /* 0x000000ffff007224 */ /* 0x000fe200078e0003 */
[----:B------:R-:W-:Y:S06]  /*1580*/  BRA `(.L_x_46) ;  /* 0x0000000000107947 */ /* 0x000fec0003800000 */
.L_x_45:
[----:B------:R-:W-:Y:S01]  /*1590*/  FMUL.FTZ R0, R13, R14 ;  /* 0x0000000e0d007220 */ /* 0x000fe20000410000 */
[----:B------:R-:W-:-:S03]  /*15a0*/  FMUL.FTZ R4, R14, 0.5 ;  /* 0x3f0000000e047820 */ /* 0x000fc60000410000 */
[----:B------:R-:W-:-:S04]  /*15b0*/  FFMA R3, -R0, R0, R13 ;  /* 0x0000000000037223 */ /* 0x000fc8000000010d */
[----:B------:R-:W-:-:S07]  /*15c0*/  FFMA R0, R3, R4, R0 ;  /* 0x0000000403007223 */ /* 0x000fce0000000000 */
.L_x_46:
[----:B------:R-:W-:Y:S05]  /*15d0*/  BSYNC.RECONVERGENT B0 ;  /* 0x0000000000007941 */ /* 0x000fea0003800200 */
.L_x_44:
[----:B------:R-:W-:Y:S01]  /*15e0*/  FMUL.RZ R6, R6, 0.15915493667125701904 ;  /* 0x3e22f98306067820 */ /* 0x000fe2000040c000 */
[----:B------:R-:W0:Y:S01]  /*15f0*/  LDCU.64 UR8, c[0x0][0x380] ;  /* 0x00007000ff0877ac */ /* 0x000e220008000a00 */
[----:B------:R-:W-:Y:S01]  /*1600*/  SHF.R.S32.HI R13, RZ, 0x1f, R12 ;  /* 0x0000001fff0d7819 */ /* 0x000fe2000001140c */
[----:B------:R-:W-:Y:S01]  /*1610*/  IMAD.MOV.U32 R8, RZ, RZ, 0x1 ;  /* 0x00000001ff087424 */ /* 0x000fe200078e00ff */
[----:B------:R-:W1:Y:S01]  /*1620*/  MUFU.SIN R3, R6 ;  /* 0x0000000600037308 */ /* 0x000e620000000400 */
[----:B------:R-:W2:Y:S01]  /*1630*/  LDCU UR6, c[0x0][0x390] ;  /* 0x00007200ff0677ac */ /* 0x000ea20008000800 */
[----:B------:R-:W-:-:S05]  /*1640*/  IMAD.MOV.U32 R9, RZ, RZ, RZ ;  /* 0x000000ffff097224 */ /* 0x000fca00078e00ff */
[----:B------:R-:W-:Y:S01]  /*1650*/  STG.E.64 desc[UR4][R10.64+0x18], R8 ;  /* 0x000018080a007986 */ /* 0x000fe2000c101b04 */
[----:B------:R-:W3:Y:S01]  /*1660*/  MUFU.COS R5, R6 ;  /* 0x0000000600057308 */ /* 0x000ee20000000000 */
[----:B0-----:R-:W-:Y:S01]  /*1670*/  LEA R4, P0, R12, UR8, 0x2 ;  /* 0x000000080c047c11 */ /* 0x001fe2000f8010ff */
[----:B-1----:R-:W-:-:S04]  /*1680*/  FMUL R3, R3, R0 ;  /* 0x0000000003037220 */ /* 0x002fc80000400000 */
[----:B--2---:R-:W-:Y:S01]  /*1690*/  FFMA R3, R3, R2, UR6 ;  /* 0x0000000603037e23 */ /* 0x004fe20008000002 */
[----:B---3--:R-:W-:Y:S01]  /*16a0*/  FMUL R7, R5, R0 ;  /* 0x0000000005077220 */ /* 0x008fe20000400000 */
[----:B------:R-:W-:-:S04]  /*16b0*/  LEA.HI.X R5, R12, UR9, R13, 0x2, P0 ;  /* 0x000000090c057c11 */ /* 0x000fc800080f140d */
[----:B------:R-:W-:Y:S04]  /*16c0*/  STG.E desc[UR4][R10.64+0x20], R7 ;  /* 0x000020070a007986 */ /* 0x000fe8000c101904 */
[----:B------:R-:W-:Y:S01]  /*16d0*/  STG.E desc[UR4][R4.64], R3 ;  /* 0x0000000304007986 */ /* 0x000fe2000c101904 */
[----:B------:R-:W-:Y:S05]  /*16e0*/  EXIT ;  /* 0x000000000000794d */ /* 0x000fea0003800000 */
        .weak           $__internal_3_$__cuda_sm20_sqrt_rn_f32_slowpath
        .type           $__internal_3_$__cuda_sm20_sqrt_rn_f32_slowpath,@function
        .size           $__internal_3_$__cuda_sm20_sqrt_rn_f32_slowpath,($__internal_4_$__cuda_sm3x_div_rn_noftz_f32_slowpath - $__internal_3_$__cuda_sm20_sqrt_rn_f32_slowpath)
$__internal_3_$__cuda_sm20_sqrt_rn_f32_slowpath:
[----:B------:R-:W-:-:S13]  /*16f0*/  LOP3.LUT P0, RZ, R0, 0x7fffffff, RZ, 0xc0, !PT ;  /* 0x7fffffff00ff7812 */ /* 0x000fda000780c0ff */
[----:B------:R-:W-:Y:S01]  /*1700*/  @!P0 IMAD.MOV.U32 R3, RZ, RZ, R0 ;  /* 0x000000ffff038224 */ /* 0x000fe200078e0000 */
[----:B------:R-:W-:Y:S06]  /*1710*/  @!P0 BRA `(.L_x_47) ;  /* 0x0000000000408947 */ /* 0x000fec0003800000 */
[----:B------:R-:W-:-:S13]  /*1720*/  FSETP.GEU.FTZ.AND P0, PT, R0, RZ, PT ;  /* 0x000000ff0000720b */ /* 0x000fda0003f1e000 */
[----:B------:R-:W-:Y:S01]  /*1730*/  @!P0 IMAD.MOV.U32 R3, RZ, RZ, 0x7fffffff ;  /* 0x7fffffffff038424 */ /* 0x000fe200078e00ff */
[----:B------:R-:W-:Y:S06]  /*1740*/  @!P0 BRA `(.L_x_47) ;  /* 0x0000000000348947 */ /* 0x000fec0003800000 */
[----:B------:R-:W-:-:S13]  /*1750*/  FSETP.GTU.FTZ.AND P0, PT, |R0|, +INF , PT ;  /* 0x7f8000000000780b */ /* 0x000fda0003f1c200 */
[----:B------:R-:W-:Y:S01]  /*1760*/  @P0 FADD.FTZ R3, R0, 1 ;  /* 0x3f80000000030421 */ /* 0x000fe20000010000 */
[----:B------:R-:W-:Y:S06]  /*1770*/  @P0 BRA `(.L_x_47) ;  /* 0x0000000000280947 */ /* 0x000fec0003800000 */
[----:B------:R-:W-:-:S13]  /*1780*/  FSETP.NEU.FTZ.AND P0, PT, |R0|, +INF , PT ;  /* 0x7f8000000000780b */ /* 0x000fda0003f1d200 */
[----:B------:R-:W-:-:S04]  /*1790*/  @P0 FFMA R4, R0, 1.84467440737095516160e+19, RZ ;  /* 0x5f80000000040823 */ /* 0x000fc800000000ff */
[----:B------:R-:W0:Y:S02]  /*17a0*/  @P0 MUFU.RSQ R3, R4 ;  /* 0x0000000400030308 */ /* 0x000e240000001400 */
[----:B0-----:R-:W-:Y:S01]  /*17b0*/  @P0 FMUL.FTZ R13, R4, R3 ;  /* 0x00000003040d0220 */ /* 0x001fe20000410000 */
[----:B------:R-:W-:Y:S01]  /*17c0*/  @P0 FMUL.FTZ R15, R3, 0.5 ;  /* 0x3f000000030f0820 */ /* 0x000fe20000410000 */
[----:B------:R-:W-:Y:S02]  /*17d0*/  @!P0 IMAD.MOV.U32 R3, RZ, RZ, R0 ;  /* 0x000000ffff038224 */ /* 0x000fe400078e0000 */
[----:B------:R-:W-:-:S04]  /*17e0*/  @P0 FADD.FTZ R14, -R13, -RZ ;  /* 0x800000ff0d0e0221 */ /* 0x000fc80000010100 */
[----:B------:R-:W-:-:S04]  /*17f0*/  @P0 FFMA R14, R13, R14, R4 ;  /* 0x0000000e0d0e0223 */ /* 0x000fc80000000004 */
[----:B------:R-:W-:-:S04]  /*1800*/  @P0 FFMA R14, R14, R15, R13 ;  /* 0x0000000f0e0e0223 */ /* 0x000fc8000000000d */
[----:B------:R-:W-:-:S07]  /*1810*/  @P0 FMUL.FTZ R3, R14, 2.3283064365386962891e-10 ;  /* 0x2f8000000e030820 */ /* 0x000fce0000410000 */
.L_x_47:
[----:B------:R-:W-:Y:S02]  /*1820*/  IMAD.MOV.U32 R14, RZ, RZ, R16 ;  /* 0x000000ffff0e7224 */ /* 0x000fe400078e0010 */
[----:B------:R-:W-:-:S04]  /*1830*/  IMAD.MOV.U32 R15, RZ, RZ, 0x0 ;  /* 0x00000000ff0f7424 */ /* 0x000fc800078e00ff */
[----:B------:R-:W-:Y:S05]  /*1840*/  RET.REL.NODEC R14 `(_Z25init_particles_stationaryPfP17curandStateXORWOWfffyi) ;  /* 0xffffffe40eec7950 */ /* 0x000fea0003c3ffff */
        .weak           $__internal_4_$__cuda_sm3x_div_rn_noftz_f32_slowpath
        .type           $__internal_4_$__cuda_sm3x_div_rn_noftz_f32_slowpath,@function
        .size           $__internal_4_$__cuda_sm3x_div_rn_noftz_f32_slowpath,(.L_x_120 - $__internal_4_$__cuda_sm3x_div_rn_noftz_f32_slowpath)
$__internal_4_$__cuda_sm3x_div_rn_noftz_f32_slowpath:
[----:B------:R-:W0:Y:S01]  /*1850*/  LDC R3, c[0x0][0x394] ;  /* 0x0000e500ff037b82 */ /* 0x000e220000000800 */
[----:B------:R-:W-:Y:S01]  /*1860*/  SHF.R.U32.HI R13, RZ, 0x17, R0 ;  /* 0x00000017ff0d7819 */ /* 0x000fe20000011600 */
[----:B------:R-:W1:Y:S01]  /*1870*/  LDCU UR6, c[0x0][0x394] ;  /* 0x00007280ff0677ac */ /* 0x000e620008000800 */
[----:B------:R-:W-:Y:S02]  /*1880*/  BSSY.RECONVERGENT B1, `(.L_x_48) ;  /* 0x0000063000017945 */ /* 0x000fe40003800200 */
[----:B------:R-:W-:-:S05]  /*1890*/  LOP3.LUT R13, R13, 0xff, RZ, 0xc0, !PT ;  /* 0x000000ff0d0d7812 */ /* 0x000fca00078ec0ff */
[----:B------:R-:W-:-:S05]  /*18a0*/  VIADD R17, R13, 0xffffffff ;  /* 0xffffffff0d117836 */ /* 0x000fca0000000000 */
[----:B------:R-:W-:Y:S01]  /*18b0*/  ISETP.GT.U32.AND P0, PT, R17, 0xfd, PT ;  /* 0x000000fd1100780c */ /* 0x000fe20003f04070 */
[----:B-1----:R-:W-:Y:S01]  /*18c0*/  IMAD.U32 R15, RZ, RZ, UR6 ;  /* 0x00000006ff0f7e24 */ /* 0x002fe2000f8e00ff */
[----:B0-----:R-:W-:-:S04]  /*18d0*/  SHF.R.U32.HI R4, RZ, 0x17, R3 ;  /* 0x00000017ff047819 */ /* 0x001fc80000011603 */
[----:B------:R-:W-:-:S05]  /*18e0*/  LOP3.LUT R14, R4, 0xff, RZ, 0xc0, !PT ;  /* 0x000000ff040e7812 */ /* 0x000fca00078ec0ff */
[----:B------:R-:W-:-:S05]  /*18f0*/  VIADD R16, R14, 0xffffffff ;  /* 0xffffffff0e107836 */ /* 0x000fca0000000000 */
[----:B------:R-:W-:-:S13]  /*1900*/  ISETP.GT.U32.OR P0, PT, R16, 0xfd, P0 ;  /* 0x000000fd1000780c */ /* 0x000fda0000704470 */
[----:B------:R-:W-:Y:S01]  /*1910*/  @!P0 IMAD.MOV.U32 R4, RZ, RZ, RZ ;  /* 0x000000ffff048224 */ /* 0x000fe200078e00ff */
        /* <DEDUP_REMOVED lines=19> */
[----:B------:R-:W-:Y:S02]  /*1a50*/  @P0 IMAD.MOV.U32 R4, RZ, RZ, RZ ;  /* 0x000000ffff040224 */ /* 0x000fe400078e00ff */
[----:B------:R-:W-:Y:S01]  /*1a60*/  @!P0 FFMA R15, R3, 1.84467440737095516160e+19, RZ ;  /* 0x5f800000030f8823 */ /* 0x000fe200000000ff */
[----:B------:R-:W-:Y:S02]  /*1a70*/  @!P0 IMAD.MOV.U32 R4, RZ, RZ, -0x40 ;  /* 0xffffffc0ff048424 */ /* 0x000fe400078e00ff */
[----:B------:R-:W-:Y:S02]  /*1a80*/  @!P1 FFMA R0, R0, 1.84467440737095516160e+19, RZ ;  /* 0x5f80000000009823 */ /* 0x000fe400000000ff */
[----:B------:R-:W-:-:S07]  /*1a90*/  @!P1 VIADD R4, R4, 0x40 ;  /* 0x0000004004049836 */ /* 0x000fce0000000000 */
.L_x_49:
[----:B------:R-:W-:Y:S01]  /*1aa0*/  LEA R3, R13, 0xc0800000, 0x17 ;  /* 0xc08000000d037811 */ /* 0x000fe200078eb8ff */
[----:B------:R-:W-:Y:S01]  /*1ab0*/  VIADD R14, R14, 0xffffff81 ;  /* 0xffffff810e0e7836 */ /* 0x000fe20000000000 */
[----:B------:R-:W-:Y:S03]  /*1ac0*/  BSSY.RECONVERGENT B2, `(.L_x_54) ;  /* 0x0000035000027945 */ /* 0x000fe60003800200 */
[----:B------:R-:W-:Y:S01]  /*1ad0*/  IMAD.IADD R3, R0, 0x1, -R3 ;  /* 0x0000000100037824 */ /* 0x000fe200078e0a03 */
[C---:B------:R-:W-:Y:S01]  /*1ae0*/  IADD3 R13, PT, PT, R14.reuse, 0x7f, -R13 ;  /* 0x0000007f0e0d7810 */ /* 0x040fe20007ffe80d */
[----:B------:R-:W-:Y:S02]  /*1af0*/  IMAD R0, R14, -0x800000, R15 ;  /* 0xff8000000e007824 */ /* 0x000fe400078e020f */
[----:B------:R-:W0:Y:S01]  /*1b00*/  MUFU.RCP R16, R3 ;  /* 0x0000000300107308 */ /* 0x000e220000001000 */
[----:B------:R-:W-:Y:S01]  /*1b10*/  FADD.FTZ R17, -R3, -RZ ;  /* 0x800000ff03117221 */ /* 0x000fe20000010100 */
[----:B------:R-:W-:-:S03]  /*1b20*/  IMAD.IADD R13, R13, 0x1, R4 ;  /* 0x000000010d0d7824 */ /* 0x000fc600078e0204 */
[----:B0-----:R-:W-:-:S04]  /*1b30*/  FFMA R19, R16, R17, 1 ;  /* 0x3f80000010137423 */ /* 0x001fc80000000011 */
[----:B------:R-:W-:-:S04]  /*1b40*/  FFMA R18, R16, R19, R16 ;  /* 0x0000001310127223 */ /* 0x000fc80000000010 */
[----:B------:R-:W-:-:S04]  /*1b50*/  FFMA R15, R0, R18, RZ ;  /* 0x00000012000f7223 */ /* 0x000fc800000000ff */
[----:B------:R-:W-:-:S04]  /*1b60*/  FFMA R16, R17, R15, R0 ;  /* 0x0000000f11107223 */ /* 0x000fc80000000000 */
[----:B------:R-:W-:-:S04]  /*1b70*/  FFMA R15, R18, R16, R15 ;  /* 0x00000010120f7223 */ /* 0x000fc8000000000f */
[----:B------:R-:W-:-:S04]  /*1b80*/  FFMA R16, R17, R15, R0 ;  /* 0x0000000f11107223 */ /* 0x000fc80000000000 */
[----:B------:R-:W-:-:S05]  /*1b90*/  FFMA R0, R18, R16, R15 ;  /* 0x0000001012007223 */ /* 0x000fca000000000f */
[----:B------:R-:W-:-:S04]  /*1ba0*/  SHF.R.U32.HI R3, RZ, 0x17, R0 ;  /* 0x00000017ff037819 */ /* 0x000fc80000011600 */
[----:B------:R-:W-:-:S05]  /*1bb0*/  LOP3.LUT R3, R3, 0xff, RZ, 0xc0, !PT ;  /* 0x000000ff03037812 */ /* 0x000fca00078ec0ff */
[----:B------:R-:W-:-:S04]  /*1bc0*/  IMAD.IADD R17, R3, 0x1, R13 ;  /* 0x0000000103117824 */ /* 0x000fc800078e020d */
[----:B------:R-:W-:-:S05]  /*1bd0*/  VIADD R3, R17, 0xffffffff ;  /* 0xffffffff11037836 */ /* 0x000fca0000000000 */
        /* <DEDUP_REMOVED lines=10> */
[C---:B------:R-:W-:Y:S02]  /*1c80*/  VIADD R14, R17.reuse, 0x20 ;  /* 0x00000020110e7836 */ /* 0x040fe40000000000 */
[CCC-:B------:R-:W-:Y:S01]  /*1c90*/  FFMA.RM R4, R18.reuse, R16.reuse, R15.reuse ;  /* 0x0000001012047223 */ /* 0x1c0fe2000000400f */
[----:B------:R-:W-:Y:S02]  /*1ca0*/  ISETP.NE.AND P2, PT, R17, RZ, PT ;  /* 0x000000ff1100720c */ /* 0x000fe40003f45270 */
[----:B------:R-:W-:Y:S01]  /*1cb0*/  LOP3.LUT R13, R3, 0x7fffff, RZ, 0xc0, !PT ;  /* 0x007fffff030d7812 */ /* 0x000fe200078ec0ff */
[----:B------:R-:W-:Y:S01]  /*1cc0*/  FFMA.RP R3, R18, R16, R15 ;  /* 0x0000001012037223 */ /* 0x000fe2000000800f */
[----:B------:R-:W-:Y:S01]  /*1cd0*/  IMAD.MOV R15, RZ, RZ, -R17 ;  /* 0x000000ffff0f7224 */ /* 0x000fe200078e0a11 */
[----:B------:R-:W-:Y:S02]  /*1ce0*/  ISETP.NE.AND P1, PT, R17, RZ, PT ;  /* 0x000000ff1100720c */ /* 0x000fe40003f25270 */
[----:B------:R-:W-:-:S02]  /*1cf0*/  LOP3.LUT R13, R13, 0x800000, RZ, 0xfc, !PT ;  /* 0x008000000d0d7812 */ /* 0x000fc400078efcff */
[----:B------:R-:W-:Y:S02]  /*1d00*/  FSETP.NEU.FTZ.AND P0, PT, R3, R4, PT ;  /* 0x000000040300720b */ /* 0x000fe40003f1d000 */
[----:B------:R-:W-:Y:S02]  /*1d10*/  SHF.L.U32 R14, R13, R14, RZ ;  /* 0x0000000e0d0e7219 */ /* 0x000fe400000006ff */
[----:B------:R-:W-:Y:S02]  /*1d20*/  SEL R4, R15, RZ, P2 ;  /* 0x000000ff0f047207 */ /* 0x000fe40001000000 */
[----:B------:R-:W-:Y:S02]  /*1d30*/  ISETP.NE.AND P1, PT, R14, RZ, P1 ;  /* 0x000000ff0e00720c */ /* 0x000fe40000f25270 */
[----:B------:R-:W-:Y:S02]  /*1d40*/  SHF.R.U32.HI R4, RZ, R4, R13 ;  /* 0x00000004ff047219 */ /* 0x000fe4000001160d */
[----:B------:R-:W-:-:S02]  /*1d50*/  PLOP3.LUT P0, PT, P0, P1, PT, 0xf8, 0x8f ;  /* 0x00000000008f781c */ /* 0x000fc40000703f70 */
[----:B------:R-:W-:Y:S02]  /*1d60*/  SHF.R.U32.HI R14, RZ, 0x1, R4 ;  /* 0x00000001ff0e7819 */ /* 0x000fe40000011604 */
[----:B------:R-:W-:-:S04]  /*1d70*/  SEL R3, RZ, 0x1, !P0 ;  /* 0x00000001ff037807 */ /* 0x000fc80004000000 */
[----:B------:R-:W-:-:S04]  /*1d80*/  LOP3.LUT R3, R3, 0x1, R14, 0xf8, !PT ;  /* 0x0000000103037812 */ /* 0x000fc800078ef80e */
[----:B------:R-:W-:-:S05]  /*1d90*/  LOP3.LUT R3, R3, R4, RZ, 0xc0, !PT ;  /* 0x0000000403037212 */ /* 0x000fca00078ec0ff */
[----:B------:R-:W-:-:S05]  /*1da0*/  IMAD.IADD R3, R14, 0x1, R3 ;  /* 0x000000010e037824 */ /* 0x000fca00078e0203 */
[----:B------:R-:W-:Y:S01]  /*1db0*/  LOP3.LUT R0, R3, R0, RZ, 0xfc, !PT ;  /* 0x0000000003007212 */ /* 0x000fe200078efcff */
[----:B------:R-:W-:Y:S06]  /*1dc0*/  BRA `(.L_x_57) ;  /* 0x0000000000107947 */ /* 0x000fec0003800000 */
.L_x_56:
[----:B------:R-:W-:-:S04]  /*1dd0*/  LOP3.LUT R0, R0, 0x80000000, RZ, 0xc0, !PT ;  /* 0x8000000000007812 */ /* 0x000fc800078ec0ff */
[----:B------:R-:W-:Y:S01]  /*1de0*/  LOP3.LUT R0, R0, 0x7f800000, RZ, 0xfc, !PT ;  /* 0x7f80000000007812 */ /* 0x000fe200078efcff */
[----:B------:R-:W-:Y:S06]  /*1df0*/  BRA `(.L_x_57) ;  /* 0x0000000000047947 */ /* 0x000fec0003800000 */
.L_x_55:
[----:B------:R-:W-:-:S07]  /*1e00*/  IMAD R0, R13, 0x800000, R0 ;  /* 0x008000000d007824 */ /* 0x000fce00078e0200 */
.L_x_57:
[----:B------:R-:W-:Y:S05]  /*1e10*/  BSYNC.RECONVERGENT B2 ;  /* 0x0000000000027941 */ /* 0x000fea0003800200 */
.L_x_54:
[----:B------:R-:W-:Y:S05]  /*1e20*/  BRA `(.L_x_58) ;  /* 0x0000000000207947 */ /* 0x000fea0003800000 */
.L_x_53:
[----:B------:R-:W-:-:S04]  /*1e30*/  LOP3.LUT R0, R0, 0x80000000, R15, 0x48, !PT ;  /* 0x8000000000007812 */ /* 0x000fc800078e480f */
[----:B------:R-:W-:Y:S01]  /*1e40*/  LOP3.LUT R0, R0, 0x7f800000, RZ, 0xfc, !PT ;  /* 0x7f80000000007812 */ /* 0x000fe200078efcff */
[----:B------:R-:W-:Y:S06]  /*1e50*/  BRA `(.L_x_58) ;  /* 0x0000000000147947 */ /* 0x000fec0003800000 */
.L_x_52:
[----:B------:R-:W-:Y:S01]  /*1e60*/  LOP3.LUT R0, R0, 0x80000000, R15, 0x48, !PT ;  /* 0x8000000000007812 */ /* 0x000fe200078e480f */
[----:B------:R-:W-:Y:S06]  /*1e70*/  BRA `(.L_x_58) ;  /* 0x00000000000c7947 */ /* 0x000fec0003800000 */
.L_x_51:
[----:B------:R-:W0:Y:S01]  /*1e80*/  MUFU.RSQ R0, -QNAN ;  /* 0xffc0000000007908 */ /* 0x000e220000001400 */
[----:B------:R-:W-:Y:S05]  /*1e90*/  BRA `(.L_x_58) ;  /* 0x0000000000047947 */ /* 0x000fea0003800000 */
.L_x_50:
[----:B------:R-:W-:-:S07]  /*1ea0*/  FADD.FTZ R0, R0, R3 ;  /* 0x0000000300007221 */ /* 0x000fce0000010000 */
.L_x_58:
[----:B------:R-:W-:Y:S05]  /*1eb0*/  BSYNC.RECONVERGENT B1 ;  /* 0x0000000000017941 */ /* 0x000fea0003800200 */
.L_x_48:
[----:B------:R-:W-:-:S04]  /*1ec0*/  IMAD.MOV.U32 R3, RZ, RZ, 0x0 ;  /* 0x00000000ff037424 */ /* 0x000fc800078e00ff */
[----:B0-----:R-:W-:Y:S05]  /*1ed0*/  RET.REL.NODEC R2 `(_Z25init_particles_stationaryPfP17curandStateXORWOWfffyi) ;  /* 0xffffffe002487950 */ /* 0x001fea0003c3ffff */
.L_x_59:
        /* <DEDUP_REMOVED lines=10> */
.L_x_120:


//--------------------- .text._Z23svpf_array_stats_kernelPKfPfi --------------------------
	.section	.text._Z23svpf_array_stats_kernelPKfPfi,"ax",@progbits
	.align	128
        .global         _Z23svpf_array_stats_kernelPKfPfi
        .type           _Z23svpf_array_stats_kernelPKfPfi,@function
        .size           _Z23svpf_array_stats_kernelPKfPfi,(.L_x_122 - _Z23svpf_array_stats_kernelPKfPfi)
        .other          _Z23svpf_array_stats_kernelPKfPfi,@"STO_CUDA_ENTRY STV_DEFAULT"
_Z23svpf_array_stats_kernelPKfPfi:
.text._Z23svpf_array_stats_kernelPKfPfi:
[----:B------:R-:W-:Y:S01]  /*0000*/  LDC R1, c[0x0][0x37c] ;  /* 0x0000df00ff017b82 */ /* 0x000fe20000000800 */
[----:B------:R-:W0:Y:S01]  /*0010*/  S2R R11, SR_TID.X ;  /* 0x00000000000b7919 */ /* 0x000e220000002100 */
[----:B------:R-:W1:Y:S01]  /*0020*/  LDCU UR7, c[0x0][0x390] ;  /* 0x00007200ff0777ac */ /* 0x000e620008000800 */
[----:B------:R-:W-:Y:S01]  /*0030*/  CS2R R14, SRZ ;  /* 0x00000000000e7805 */ /* 0x000fe2000001ff00 */
[----:B------:R-:W-:Y:S01]  /*0040*/  BSSY.RECONVERGENT B0, `(.L_x_60) ;  /* 0x0000023000007945 */ /* 0x000fe20003800200 */
[----:B------:R-:W-:Y:S01]  /*0050*/  IMAD.MOV.U32 R7, RZ, RZ, RZ ;  /* 0x000000ffff077224 */ /* 0x000fe200078e00ff */
[----:B------:R-:W2:Y:S01]  /*0060*/  LDCU.64 UR8, c[0x0][0x358] ;  /* 0x00006b00ff0877ac */ /* 0x000ea20008000a00 */
[----:B------:R-:W-:Y:S02]  /*0070*/  IMAD.MOV.U32 R2, RZ, RZ, -0x2feafd07 ;  /* 0xd01502f9ff027424 */ /* 0x000fe400078e00ff */
[----:B------:R-:W-:Y:S01]  /*0080*/  IMAD.MOV.U32 R9, RZ, RZ, RZ ;  /* 0x000000ffff097224 */ /* 0x000fe200078e00ff */
[----:B0-----:R-:W-:-:S02]  /*0090*/  ISETP.NE.AND P0, PT, R11, RZ, PT ;  /* 0x000000ff0b00720c */ /* 0x001fc40003f05270 */
[----:B-1----:R-:W-:-:S11]  /*00a0*/  ISETP.GE.AND P1, PT, R11, UR7, PT ;  /* 0x000000070b007c0c */ /* 0x002fd6000bf26270 */
[----:B------:R-:W0:Y:S01]  /*00b0*/  @!P0 S2R R3, SR_CgaCtaId ;  /* 0x0000000000038919 */ /* 0x000e220000008800 */
[----:B------:R-:W-:Y:S01]  /*00c0*/  @!P0 MOV R0, 0x400 ;  /* 0x0000040000008802 */ /* 0x000fe20000000f00 */
[----:B------:R-:W-:Y:S02]  /*00d0*/  @!P0 IMAD.MOV.U32 R12, RZ, RZ, 0x501502f9 ;  /* 0x501502f9ff0c8424 */ /* 0x000fe400078e00ff */
[----:B------:R-:W-:Y:S01]  /*00e0*/  @!P0 IMAD.MOV.U32 R13, RZ, RZ, -0x2feafd07 ;  /* 0xd01502f9ff0d8424 */ /* 0x000fe200078e00ff */
[----:B0-----:R-:W-:Y:S01]  /*00f0*/  @!P0 LEA R0, R3, R0, 0x18 ;  /* 0x0000000003008211 */ /* 0x001fe200078ec0ff */
[----:B------:R-:W-:-:S04]  /*0100*/  HFMA2 R3, -RZ, RZ, 32.65625, 4.5359134674072265625e-05 ;  /* 0x501502f9ff037431 */ /* 0x000fc800000001ff */
[----:B------:R0:W-:Y:S01]  /*0110*/  @!P0 STS.128 [R0], R12 ;  /* 0x0000000c00008388 */ /* 0x0001e20000000c00 */
[----:B------:R-:W-:Y:S06]  /*0120*/  BAR.SYNC.DEFER_BLOCKING 0x0 ;  /* 0x0000000000007b1d */ /* 0x000fec0000010000 */
[----:B--2---:R-:W-:Y:S05]  /*0130*/  @P1 BRA `(.L_x_61) ;  /* 0x00000000004c1947 */ /* 0x004fea0003800000 */
[----:B------:R-:W1:Y:S01]  /*0140*/  LDC R8, c[0x0][0x360] ;  /* 0x0000d800ff087b82 */ /* 0x000e620000000800 */
[----:B------:R-:W-:Y:S01]  /*0150*/  BSSY.RECONVERGENT B1, `(.L_x_62) ;  /* 0x000000f000017945 */ /* 0x000fe20003800200 */
[----:B0-----:R-:W-:Y:S01]  /*0160*/  IMAD.MOV.U32 R0, RZ, RZ, 0x501502f9 ;  /* 0x501502f9ff007424 */ /* 0x001fe200078e00ff */
[----:B------:R-:W-:Y:S01]  /*0170*/  MOV R9, RZ ;  /* 0x000000ff00097202 */ /* 0x000fe20000000f00 */
[----:B------:R-:W-:Y:S02]  /*0180*/  IMAD.MOV.U32 R6, RZ, RZ, -0x2feafd07 ;  /* 0xd01502f9ff067424 */ /* 0x000fe400078e00ff */
[----:B------:R-:W-:Y:S02]  /*0190*/  IMAD.MOV.U32 R7, RZ, RZ, RZ ;  /* 0x000000ffff077224 */ /* 0x000fe400078e00ff */
[----:B------:R-:W0:Y:S05]  /*01a0*/  LDC.64 R4, c[0x0][0x380] ;  /* 0x0000e000ff047b82 */ /* 0x000e2a0000000a00 */
.L_x_63:
[----:B0-----:R-:W-:-:S06]  /*01b0*/  IMAD.WIDE R2, R11, 0x4, R4 ;  /* 0x000000040b027825 */ /* 0x001fcc00078e0204 */
[----:B------:R-:W2:Y:S01]  /*01c0*/  LDG.E.CONSTANT R2, desc[UR8][R2.64] ;  /* 0x0000000802027981 */ /* 0x000ea2000c1e9900 */
[----:B-1----:R-:W-:-:S05]  /*01d0*/  IMAD.IADD R11, R8, 0x1, R11 ;  /* 0x00000001080b7824 */ /* 0x002fca00078e020b */
[----:B------:R-:W-:Y:S02]  /*01e0*/  ISETP.GE.AND P1, PT, R11, UR7, PT ;  /* 0x000000070b007c0c */ /* 0x000fe4000bf26270 */
[C---:B--2---:R-:W-:Y:S01]  /*01f0*/  FMNMX R0, R2.reuse, R0, PT ;  /* 0x0000000002007209 */ /* 0x044fe20003800000 */
[C---:B------:R-:W-:Y:S01]  /*0200*/  FADD R7, R2.reuse, R7 ;  /* 0x0000000702077221 */ /* 0x040fe20000000000 */
[C---:B------:R-:W-:Y:S01]  /*0210*/  FMNMX R6, R2.reuse, R6, !PT ;  /* 0x0000000602067209 */ /* 0x040fe20007800000 */
[----:B------:R-:W-:-:S08]  /*0220*/  FFMA R9, R2, R2, R9 ;  /* 0x0000000202097223 */ /* 0x000fd00000000009 */
[----:B------:R-:W-:Y:S05]  /*0230*/  @!P1 BRA `(.L_x_63) ;  /* 0xfffffffc00dc9947 */ /* 0x000fea000383ffff */
[----:B------:R-:W-:Y:S05]  /*0240*/  BSYNC.RECONVERGENT B1 ;  /* 0x0000000000017941 */ /* 0x000fea0003800200 */
.L_x_62:
[----:B------:R-:W-:Y:S01]  /*0250*/  IMAD.MOV.U32 R3, RZ, RZ, R0 ;  /* 0x000000ffff037224 */ /* 0x000fe200078e0000 */
[----:B------:R-:W-:-:S07]  /*0260*/  MOV R2, R6 ;  /* 0x0000000600027202 */ /* 0x000fce0000000f00 */
.L_x_61:
[----:B------:R-:W-:Y:S05]  /*0270*/  BSYNC.RECONVERGENT B0 ;  /* 0x0000000000007941 */ /* 0x000fea0003800200 */
.L_x_60:
[----:B0-----:R-:W0:Y:S01]  /*0280*/  S2R R0, SR_LANEID ;  /* 0x0000000000007919 */ /* 0x001e220000000000 */
[----:B------:R-:W1:Y:S01]  /*0290*/  S2UR UR6, SR_CgaCtaId ;  /* 0x00000000000679c3 */ /* 0x000e620000008800 */
[----:B------:R-:W-:Y:S01]  /*02a0*/  VOTEU.ANY UR4, UPT, PT ;  /* 0x0000000000047886 */ /* 0x000fe200038e0100 */
[----:B------:R-:W-:Y:S01]  /*02b0*/  CREDUX.MIN.S32 UR11, R3 ;  /* 0x00000000030b72cc */ /* 0x000fe20000008200 */
[----:B------:R-:W-:Y:S01]  /*02c0*/  UFLO.U32 UR4, UR4 ;  /* 0x00000004000472bd */ /* 0x000fe200080e0000 */
[----:B------:R-:W-:Y:S01]  /*02d0*/  CREDUX.MAX.S32 UR12, R2 ;  /* 0x00000000020c72cc */ /* 0x000fe20000000200 */
[----:B------:R-:W-:Y:S01]  /*02e0*/  UMOV UR5, 0x400 ;  /* 0x0000040000057882 */ /* 0x000fe20000000000 */
[----:B------:R-:W-:Y:S11]  /*02f0*/  BSSY.RECONVERGENT B0, `(.L_x_64) ;  /* 0x0000010000007945 */ /* 0x000ff60003800200 */
[----:B------:R-:W-:Y:S01]  /*0300*/  IMAD.U32 R2, RZ, RZ, UR12 ;  /* 0x0000000cff027e24 */ /* 0x000fe2000f8e00ff */
[----:B-1----:R-:W-:Y:S01]  /*0310*/  ULEA UR10, UR6, UR5, 0x18 ;  /* 0x00000005060a7291 */ /* 0x002fe2000f8ec0ff */
[----:B0-----:R-:W-:Y:S01]  /*0320*/  ISETP.EQ.U32.AND P1, PT, R0, UR4, PT ;  /* 0x0000000400007c0c */ /* 0x001fe2000bf22070 */
[----:B------:R-:W-:Y:S01]  /*0330*/  UIADD3 UR4, UPT, UPT, UR5, 0x4, URZ ;  /* 0x0000000405047890 */ /* 0x000fe2000fffe0ff */
[----:B------:R-:W-:-:S03]  /*0340*/  IMAD.U32 R0, RZ, RZ, UR11 ;  /* 0x0000000bff007e24 */ /* 0x000fc6000f8e00ff */
[----:B------:R-:W-:-:S08]  /*0350*/  ULEA UR4, UR6, UR4, 0x18 ;  /* 0x0000000406047291 */ /* 0x000fd0000f8ec0ff */
[----:B------:R0:W-:Y:S04]  /*0360*/  @P1 ATOMS.MIN.S32 RZ, [UR10], R0 ;  /* 0x00000000ffff198c */ /* 0x0001e8000880020a */
[----:B------:R0:W-:Y:S01]  /*0370*/  @P1 ATOMS.MAX.S32 RZ, [UR4], R2 ;  /* 0x00000002ffff198c */ /* 0x0001e20009000204 */
[----:B------:R-:W-:-:S04]  /*0380*/  UIADD3 UR4, UPT, UPT, UR5, 0x8, URZ ;  /* 0x0000000805047890 */ /* 0x000fc8000fffe0ff */
[----:B------:R-:W-:-:S12]  /*0390*/  ULEA UR4, UR6, UR4, 0x18 ;  /* 0x0000000406047291 */ /* 0x000fd8000f8ec0ff */
.L_x_65:
[----:B0-----:R-:W0:Y:S01]  /*03a0*/  LDS R2, [UR4] ;  /* 0x00000004ff027984 */ /* 0x001e220008000800 */
[----:B------:R-:W-:Y:S02]  /*03b0*/  IMAD.U32 R0, RZ, RZ, UR4 ;  /* 0x00000004ff007e24 */ /* 0x000fe4000f8e00ff */
[----:B0-----:R-:W-:-:S05]  /*03c0*/  FADD R3, R7, R2 ;  /* 0x0000000207037221 */ /* 0x001fca0000000000 */
[----:B------:R-:W0:Y:S02]  /*03d0*/  ATOMS.CAST.SPIN P1, [R0], R2, R3 ;  /* 0x000000020000758d */ /* 0x000e240001820003 */
[----:B0-----:R-:W-:Y:S05]  /*03e0*/  @!P1 BRA `(.L_x_65) ;  /* 0xfffffffc00ec9947 */ /* 0x001fea000383ffff */
[----:B------:R-:W-:Y:S05]  /*03f0*/  BSYNC.RECONVERGENT B0 ;  /* 0x0000000000007941 */ /* 0x000fea0003800200 */
.L_x_64:
[----:B------:R-:W-:Y:S01]  /*0400*/  BSSY.RECONVERGENT B0, `(.L_x_66) ;  /* 0x0000008000007945 */ /* 0x000fe20003800200 */
[----:B------:R-:W-:-:S04]  /*0410*/  UIADD3 UR4, UPT, UPT, UR5, 0xc, URZ ;  /* 0x0000000c05047890 */ /* 0x000fc8000fffe0ff */
[----:B------:R-:W-:-:S12]  /*0420*/  ULEA UR4, UR6, UR4, 0x18 ;  /* 0x0000000406047291 */ /* 0x000fd8000f8ec0ff */
.L_x_67:
[----:B------:R-:W0:Y:S01]  /*0430*/  LDS R2, [UR4] ;  /* 0x00000004ff027984 */ /* 0x000e220008000800 */
[----:B------:R-:W-:Y:S01]  /*0440*/  MOV R0, UR4 ;  /* 0x0000000400007c02 */ /* 0x000fe20008000f00 */
[----:B0-----:R-:W-:-:S05]  /*0450*/  FADD R3, R9, R2 ;  /* 0x0000000209037221 */ /* 0x001fca0000000000 */
[----:B------:R-:W0:Y:S02]  /*0460*/  ATOMS.CAST.SPIN P1, [R0], R2, R3 ;  /* 0x000000020000758d */ /* 0x000e240001820003 */
[----:B0-----:R-:W-:Y:S05]  /*0470*/  @!P1 BRA `(.L_x_67) ;  /* 0xfffffffc00ec9947 */ /* 0x001fea000383ffff */
[----:B------:R-:W-:Y:S05]  /*0480*/  BSYNC.RECONVERGENT B0 ;  /* 0x0000000000007941 */ /* 0x000fea0003800200 */
.L_x_66:
[----:B------:R-:W-:Y:S06]  /*0490*/  BAR.SYNC.DEFER_BLOCKING 0x0 ;  /* 0x0000000000007b1d */ /* 0x000fec0000010000 */
[----:B------:R-:W-:Y:S05]  /*04a0*/  @P0 EXIT ;  /* 0x000000000000094d */ /* 0x000fea0003800000 */
[----:B------:R-:W0:Y:S01]  /*04b0*/  LDS R0, [UR10+0x8] ;  /* 0x0000080aff007984 */ /* 0x000e220008000800 */
[----:B------:R-:W-:-:S04]  /*04c0*/  I2FP.F32.S32 R3, UR7 ;  /* 0x0000000700037c45 */ /* 0x000fc80008201400 */
[----:B------:R-:W1:Y:S02]  /*04d0*/  MUFU.RCP R2, R3 ;  /* 0x0000000300027308 */ /* 0x000e640000001000 */
[----:B-1----:R-:W-:-:S04]  /*04e0*/  FFMA R5, -R3, R2, 1 ;  /* 0x3f80000003057423 */ /* 0x002fc80000000102 */
[----:B------:R-:W-:Y:S02]  /*04f0*/  FFMA R5, R2, R5, R2 ;  /* 0x0000000502057223 */ /* 0x000fe40000000002 */
[----:B0-----:R-:W0:Y:S02]  /*0500*/  FCHK P0, R0, R3 ;  /* 0x0000000300007302 */ /* 0x001e240000000000 */
[----:B------:R-:W-:-:S04]  /*0510*/  FFMA R2, R0, R5, RZ ;  /* 0x0000000500027223 */ /* 0x000fc800000000ff */
[----:B------:R-:W-:-:S04]  /*0520*/  FFMA R4, -R3, R2, R0 ;  /* 0x0000000203047223 */ /* 0x000fc80000000100 */
[----:B------:R-:W-:Y:S01]  /*0530*/  FFMA R2, R5, R4, R2 ;  /* 0x0000000405027223 */ /* 0x000fe20000000002 */
[----:B0-----:R-:W-:Y:S06]  /*0540*/  @!P0 BRA `(.L_x_68) ;  /* 0x00000000000c8947 */ /* 0x001fec0003800000 */
[----:B------:R-:W-:-:S07]  /*0550*/  MOV R4, 0x570 ;  /* 0x0000057000047802 */ /* 0x000fce0000000f00 */
[----:B------:R-:W-:Y:S05]  /*0560*/  CALL.REL.NOINC `($__internal_6_$__cuda_sm3x_div_rn_noftz_f32_slowpath) ;  /* 0x0000000400087944 */ /* 0x000fea0003c00000 */
[----:B------:R-:W-:-:S07]  /*0570*/  IMAD.MOV.U32 R2, RZ, RZ, R0 ;  /* 0x000000ffff027224 */ /* 0x000fce00078e0000 */
.L_x_68:
[----:B------:R-:W0:Y:S01]  /*0580*/  S2UR UR5, SR_CgaCtaId ;  /* 0x00000000000579c3 */ /* 0x000e220000008800 */
[----:B------:R-:W-:Y:S01]  /*0590*/  UMOV UR4, 0x400 ;  /* 0x0000040000047882 */ /* 0x000fe20000000000 */
[----:B------:R-:W1:Y:S02]  /*05a0*/  MUFU.RCP R0, R3 ;  /* 0x0000000300007308 */ /* 0x000e640000001000 */
[----:B-1----:R-:W-:-:S04]  /*05b0*/  FFMA R5, -R3, R0, 1 ;  /* 0x3f80000003057423 */ /* 0x002fc80000000100 */
[----:B------:R-:W-:Y:S01]  /*05c0*/  FFMA R0, R0, R5, R0 ;  /* 0x0000000500007223 */ /* 0x000fe20000000000 */
[----:B0-----:R-:W-:-:S09]  /*05d0*/  ULEA UR4, UR5, UR4, 0x18 ;  /* 0x0000000405047291 */ /* 0x001fd2000f8ec0ff */
[----:B------:R-:W0:Y:S02]  /*05e0*/  LDS R4, [UR4+0xc] ;  /* 0x00000c04ff047984 */ /* 0x000e240008000800 */
[----:B0-----:R-:W0:Y:S01]  /*05f0*/  FCHK P0, R4, R3 ;  /* 0x0000000304007302 */ /* 0x001e220000000000 */
[----:B------:R-:W-:-:S04]  /*0600*/  FFMA R5, R0, R4, RZ ;  /* 0x0000000400057223 */ /* 0x000fc800000000ff */
[----:B------:R-:W-:-:S04]  /*0610*/  FFMA R6, -R3, R5, R4 ;  /* 0x0000000503067223 */ /* 0x000fc80000000104 */
[----:B------:R-:W-:Y:S01]  /*0620*/  FFMA R7, R0, R6, R5 ;  /* 0x0000000600077223 */ /* 0x000fe20000000005 */
[----:B0-----:R-:W-:Y:S06]  /*0630*/  @!P0 BRA `(.L_x_69) ;  /* 0x0000000000108947 */ /* 0x001fec0003800000 */
[----:B------:R-:W-:Y:S01]  /*0640*/  IMAD.MOV.U32 R0, RZ, RZ, R4 ;  /* 0x000000ffff007224 */ /* 0x000fe200078e0004 */
[----:B------:R-:W-:-:S07]  /*0650*/  MOV R4, 0x670 ;  /* 0x0000067000047802 */ /* 0x000fce0000000f00 */
[----:B------:R-:W-:Y:S05]  /*0660*/  CALL.REL.NOINC `($__internal_6_$__cuda_sm3x_div_rn_noftz_f32_slowpath) ;  /* 0x0000000000c87944 */ /* 0x000fea0003c00000 */
[----:B------:R-:W-:-:S07]  /*0670*/  IMAD.MOV.U32 R7, RZ, RZ, R0 ;  /* 0x000000ffff077224 */ /* 0x000fce00078e0000 */
.L_x_69:
[----:B------:R-:W0:Y:S01]  /*0680*/  S2UR UR5, SR_CgaCtaId ;  /* 0x00000000000579c3 */ /* 0x000e220000008800 */
[----:B------:R-:W-:Y:S01]  /*0690*/  UMOV UR4, 0x400 ;  /* 0x0000040000047882 */ /* 0x000fe20000000000 */
[----:B------:R-:W-:-:S05]  /*06a0*/  FFMA R7, -R2, R2, R7 ;  /* 0x0000000202077223 */ /* 0x000fca0000000107 */
[----:B------:R-:W-:Y:S01]  /*06b0*/  FMNMX R6, RZ, R7, !PT ;  /* 0x00000007ff067209 */ /* 0x000fe20007800000 */
[----:B------:R-:W1:Y:S03]  /*06c0*/  LDC.64 R4, c[0x0][0x388] ;  /* 0x0000e200ff047b82 */ /* 0x000e660000000a00 */
[----:B------:R-:W-:Y:S01]  /*06d0*/  IADD3 R0, PT, PT, R6, -0xd000000, RZ ;  /* 0xf300000006007810 */ /* 0x000fe20007ffe0ff */
[----:B------:R2:W3:Y:S03]  /*06e0*/  MUFU.RSQ R3, R6 ;  /* 0x0000000600037308 */ /* 0x0004e60000001400 */
[----:B------:R-:W-:Y:S01]  /*06f0*/  ISETP.GT.U32.AND P0, PT, R0, 0x727fffff, PT ;  /* 0x727fffff0000780c */ /* 0x000fe20003f04070 */
[----:B0-----:R-:W-:Y:S01]  /*0700*/  ULEA UR4, UR5, UR4, 0x18 ;  /* 0x0000000405047291 */ /* 0x001fe2000f8ec0ff */
[----:B-1----:R-:W-:Y:S08]  /*0710*/  STG.E desc[UR8][R4.64+0x8], R2 ;  /* 0x0000080204007986 */ /* 0x002ff0000c101908 */
[----:B------:R-:W0:Y:S04]  /*0720*/  LDS.64 R8, [UR4] ;  /* 0x00000004ff087984 */ /* 0x000e280008000a00 */
[----:B0-----:R2:W-:Y:S04]  /*0730*/  STG.E desc[UR8][R4.64], R8 ;  /* 0x0000000804007986 */ /* 0x0015e8000c101908 */
[----:B------:R2:W-:Y:S01]  /*0740*/  STG.E desc[UR8][R4.64+0x4], R9 ;  /* 0x0000040904007986 */ /* 0x0005e2000c101908 */
[----:B---3--:R-:W-:Y:S05]  /*0750*/  @!P0 BRA `(.L_x_70) ;  /* 0x00000000000c8947 */ /* 0x008fea0003800000 */
[----:B--2---:R-:W-:-:S07]  /*0760*/  MOV R4, 0x780 ;  /* 0x0000078000047802 */ /* 0x004fce0000000f00 */
[----:B------:R-:W-:Y:S05]  /*0770*/  CALL.REL.NOINC `($__internal_5_$__cuda_sm20_sqrt_rn_f32_slowpath) ;  /* 0x0000000000207944 */ /* 0x000fea0003c00000 */
[----:B------:R-:W-:Y:S05]  /*0780*/  BRA `(.L_x_71) ;  /* 0x0000000000107947 */ /* 0x000fea0003800000 */
.L_x_70:
[----:B--2---:R-:W-:Y:S01]  /*0790*/  FMUL.FTZ R5, R6, R3 ;  /* 0x0000000306057220 */ /* 0x004fe20000410000 */
[----:B------:R-:W-:-:S03]  /*07a0*/  FMUL.FTZ R2, R3, 0.5 ;  /* 0x3f00000003027820 */ /* 0x000fc60000410000 */
[----:B------:R-:W-:-:S04]  /*07b0*/  FFMA R0, -R5, R5, R6 ;  /* 0x0000000505007223 */ /* 0x000fc80000000106 */
[----:B------:R-:W-:-:S07]  /*07c0*/  FFMA R5, R0, R2, R5 ;  /* 0x0000000200057223 */ /* 0x000fce0000000005 */
.L_x_71:
[----:B------:R-:W0:Y:S02]  /*07d0*/  LDC.64 R2, c[0x0][0x388] ;  /* 0x0000e200ff027b82 */ /* 0x000e240000000a00 */
[----:B0-----:R-:W-:Y:S01]  /*07e0*/  STG.E desc[UR8][R2.64+0xc], R5 ;  /* 0x00000c0502007986 */ /* 0x001fe2000c101908 */
[----:B------:R-:W-:Y:S05]  /*07f0*/  EXIT ;  /* 0x000000000000794d */ /* 0x000fea0003800000 */
        .weak           $__internal_5_$__cuda_sm20_sqrt_rn_f32_slowpath
        .type           $__internal_5_$__cuda_sm20_sqrt_rn_f32_slowpath,@function
        .size           $__internal_5_$__cuda_sm20_sqrt_rn_f32_slowpath,($__internal_6_$__cuda_sm3x_div_rn_noftz_f32_slowpath - $__internal_5_$__cuda_sm20_sqrt_rn_f32_slowpath)
$__internal_5_$__cuda_sm20_sqrt_rn_f32_slowpath:
[----:B------:R-:W-:-:S13]  /*0800*/  LOP3.LUT P0, RZ, R6, 0x7fffffff, RZ, 0xc0, !PT ;  /* 0x7fffffff06ff7812 */ /* 0x000fda000780c0ff */
[----:B------:R-:W-:Y:S01]  /*0810*/  @!P0 IMAD.MOV.U32 R2, RZ, RZ, R6 ;  /* 0x000000ffff028224 */ /* 0x000fe200078e0006 */
[----:B------:R-:W-:Y:S06]  /*0820*/  @!P0 BRA `(.L_x_72) ;  /* 0x0000000000488947 */ /* 0x000fec0003800000 */
[----:B------:R-:W-:Y:S01]  /*0830*/  FSETP.GEU.FTZ.AND P0, PT, R6, RZ, PT ;  /* 0x000000ff0600720b */ /* 0x000fe20003f1e000 */
[----:B------:R-:W-:-:S12]  /*0840*/  IMAD.MOV.U32 R0, RZ, RZ, R6 ;  /* 0x000000ffff007224 */ /* 0x000fd800078e0006 */
[----:B------:R-:W-:Y:S01]  /*0850*/  @!P0 IMAD.MOV.U32 R2, RZ, RZ, 0x7fffffff ;  /* 0x7fffffffff028424 */ /* 0x000fe200078e00ff */
        /* <DEDUP_REMOVED lines=15> */
.L_x_72:
[----:B------:R-:W-:Y:S02]  /*0950*/  IMAD.MOV.U32 R5, RZ, RZ, R2 ;  /* 0x000000ffff057224 */ /* 0x000fe400078e0002 */
[----:B------:R-:W-:Y:S02]  /*0960*/  IMAD.MOV.U32 R2, RZ, RZ, R4 ;  /* 0x000000ffff027224 */ /* 0x000fe400078e0004 */
[----:B------:R-:W-:-:S04]  /*0970*/  IMAD.MOV.U32 R3, RZ, RZ, 0x0 ;  /* 0x00000000ff037424 */ /* 0x000fc800078e00ff */
[----:B------:R-:W-:Y:S05]  /*0980*/  RET.REL.NODEC R2 `(_Z23svpf_array_stats_kernelPKfPfi) ;  /* 0xfffffff4029c7950 */ /* 0x000fea0003c3ffff */
        .weak           $__internal_6_$__cuda_sm3x_div_rn_noftz_f32_slowpath
        .type           $__internal_6_$__cuda_sm3x_div_rn_noftz_f32_slowpath,@function
        .size           $__internal_6_$__cuda_sm3x_div_rn_noftz_f32_slowpath,(.L_x_122 - $__internal_6_$__cuda_sm3x_div_rn_noftz_f32_slowpath)
$__internal_6_$__cuda_sm3x_div_rn_noftz_f32_slowpath:
[--C-:B------:R-:W-:Y:S02]  /*0990*/  SHF.R.U32.HI R6, RZ, 0x17, R3.reuse ;  /* 0x00000017ff067819 */ /* 0x100fe40000011603 */
[----:B------:R-:W-:Y:S02]  /*09a0*/  SHF.R.U32.HI R5, RZ, 0x17, R0 ;  /* 0x00000017ff057819 */ /* 0x000fe40000011600 */
[----:B------:R-:W-:Y:S02]  /*09b0*/  LOP3.LUT R12, R6, 0xff, RZ, 0xc0, !PT ;  /* 0x000000ff060c7812 */ /* 0x000fe400078ec0ff */
[----:B------:R-:W-:Y:S01]  /*09c0*/  LOP3.LUT R10, R5, 0xff, RZ, 0xc0, !PT ;  /* 0x000000ff050a7812 */ /* 0x000fe200078ec0ff */
[----:B------:R-:W-:Y:S01]  /*09d0*/  IMAD.MOV.U32 R5, RZ, RZ, R3 ;  /* 0x000000ffff057224 */ /* 0x000fe200078e0003 */
[----:B------:R-:W-:-:S03]  /*09e0*/  IADD3 R8, PT, PT, R12, -0x1, RZ ;  /* 0xffffffff0c087810 */ /* 0x000fc60007ffe0ff */
[----:B------:R-:W-:Y:S01]  /*09f0*/  VIADD R7, R10, 0xffffffff ;  /* 0xffffffff0a077836 */ /* 0x000fe20000000000 */
[----:B------:R-:W-:-:S04]  /*0a00*/  ISETP.GT.U32.AND P0, PT, R8, 0xfd, PT ;  /* 0x000000fd0800780c */ /* 0x000fc80003f04070 */
        /* <DEDUP_REMOVED lines=22> */
[----:B------:R-:W-:Y:S02]  /*0b70*/  @!P0 IMAD.MOV.U32 R6, RZ, RZ, -0x40 ;  /* 0xffffffc0ff068424 */ /* 0x000fe400078e00ff */
[----:B------:R-:W-:Y:S01]  /*0b80*/  @!P0 FFMA R0, R0, 1.84467440737095516160e+19, RZ ;  /* 0x5f80000000008823 */ /* 0x000fe200000000ff */
[----:B------:R-:W-:Y:S01]  /*0b90*/  @!P1 FFMA R5, R3, 1.84467440737095516160e+19, RZ ;  /* 0x5f80000003059823 */ /* 0x000fe200000000ff */
[----:B------:R-:W-:-:S07]  /*0ba0*/  @!P1 VIADD R6, R6, 0x40 ;  /* 0x0000004006069836 */ /* 0x000fce0000000000 */
.L_x_73:
[----:B------:R-:W-:-:S05]  /*0bb0*/  LEA R8, R12, 0xc0800000, 0x17 ;  /* 0xc08000000c087811 */ /* 0x000fca00078eb8ff */
[----:B------:R-:W-:Y:S01]  /*0bc0*/  IMAD.IADD R8, R5, 0x1, -R8 ;  /* 0x0000000105087824 */ /* 0x000fe200078e0a08 */
[----:B------:R-:W-:-:S03]  /*0bd0*/  IADD3 R5, PT, PT, R10, -0x7f, RZ ;  /* 0xffffff810a057810 */ /* 0x000fc60007ffe0ff */
[----:B------:R-:W0:Y:S01]  /*0be0*/  MUFU.RCP R7, R8 ;  /* 0x0000000800077308 */ /* 0x000e220000001000 */
[----:B------:R-:W-:Y:S01]  /*0bf0*/  FADD.FTZ R9, -R8, -RZ ;  /* 0x800000ff08097221 */ /* 0x000fe20000010100 */
[----:B------:R-:W-:-:S03]  /*0c00*/  IMAD R0, R5, -0x800000, R0 ;  /* 0xff80000005007824 */ /* 0x000fc600078e0200 */
[----:B0-----:R-:W-:-:S04]  /*0c10*/  FFMA R10, R7, R9, 1 ;  /* 0x3f800000070a7423 */ /* 0x001fc80000000009 */
[----:B------:R-:W-:-:S04]  /*0c20*/  FFMA R14, R7, R10, R7 ;  /* 0x0000000a070e7223 */ /* 0x000fc80000000007 */
[----:B------:R-:W-:-:S04]  /*0c30*/  FFMA R7, R0, R14, RZ ;  /* 0x0000000e00077223 */ /* 0x000fc800000000ff */
[----:B------:R-:W-:-:S04]  /*0c40*/  FFMA R10, R9, R7, R0 ;  /* 0x00000007090a7223 */ /* 0x000fc80000000000 */
[----:B------:R-:W-:Y:S01]  /*0c50*/  FFMA R11, R14, R10, R7 ;  /* 0x0000000a0e0b7223 */ /* 0x000fe20000000007 */
[----:B------:R-:W-:-:S03]  /*0c60*/  IADD3 R7, PT, PT, R5, 0x7f, -R12 ;  /* 0x0000007f05077810 */ /* 0x000fc60007ffe80c */
[----:B------:R-:W-:Y:S02]  /*0c70*/  FFMA R10, R9, R11, R0 ;  /* 0x0000000b090a7223 */ /* 0x000fe40000000000 */
[----:B------:R-:W-:Y:S02]  /*0c80*/  IMAD.IADD R7, R7, 0x1, R6 ;  /* 0x0000000107077824 */ /* 0x000fe400078e0206 */
        /* <DEDUP_REMOVED lines=16> */
[CCC-:B------:R-:W-:Y:S01]  /*0d90*/  FFMA.RM R6, R14.reuse, R10.reuse, R11.reuse ;  /* 0x0000000a0e067223 */ /* 0x1c0fe2000000400b */
[----:B------:R-:W-:Y:S02]  /*0da0*/  ISETP.NE.AND P2, PT, R9, RZ, PT ;  /* 0x000000ff0900720c */ /* 0x000fe40003f45270 */
[----:B------:R-:W-:Y:S01]  /*0db0*/  LOP3.LUT R7, R5, 0x7fffff, RZ, 0xc0, !PT ;  /* 0x007fffff05077812 */ /* 0x000fe200078ec0ff */
[----:B------:R-:W-:Y:S01]  /*0dc0*/  FFMA.RP R5, R14, R10, R11 ;  /* 0x0000000a0e057223 */ /* 0x000fe2000000800b */
[----:B------:R-:W-:Y:S01]  /*0dd0*/  ISETP.NE.AND P1, PT, R9, RZ, PT ;  /* 0x000000ff0900720c */ /* 0x000fe20003f25270 */
[----:B------:R-:W-:Y:S01]  /*0de0*/  IMAD.MOV R9, RZ, RZ, -R9 ;  /* 0x000000ffff097224 */ /* 0x000fe200078e0a09 */
[----:B------:R-:W-:Y:S02]  /*0df0*/  LOP3.LUT R7, R7, 0x800000, RZ, 0xfc, !PT ;  /* 0x0080000007077812 */ /* 0x000fe400078efcff */
[----:B------:R-:W-:-:S02]  /*0e00*/  FSETP.NEU.FTZ.AND P0, PT, R5, R6, PT ;  /* 0x000000060500720b */ /* 0x000fc40003f1d000 */
[----:B------:R-:W-:Y:S02]  /*0e10*/  SHF.L.U32 R8, R7, R8, RZ ;  /* 0x0000000807087219 */ /* 0x000fe400000006ff */
[----:B------:R-:W-:Y:S02]  /*0e20*/  SEL R6, R9, RZ, P2 ;  /* 0x000000ff09067207 */ /* 0x000fe40001000000 */
[----:B------:R-:W-:Y:S02]  /*0e30*/  ISETP.NE.AND P1, PT, R8, RZ, P1 ;  /* 0x000000ff0800720c */ /* 0x000fe40000f25270 */
[----:B------:R-:W-:Y:S02]  /*0e40*/  SHF.R.U32.HI R6, RZ, R6, R7 ;  /* 0x00000006ff067219 */ /* 0x000fe40000011607 */
[----:B------:R-:W-:Y:S02]  /*0e50*/  PLOP3.LUT P0, PT, P0, P1, PT, 0xf8, 0x8f ;  /* 0x00000000008f781c */ /* 0x000fe40000703f70 */
[----:B------:R-:W-:-:S02]  /*0e60*/  SHF.R.U32.HI R8, RZ, 0x1, R6 ;  /* 0x00000001ff087819 */ /* 0x000fc40000011606 */
[----:B------:R-:W-:-:S04]  /*0e70*/  SEL R5, RZ, 0x1, !P0 ;  /* 0x00000001ff057807 */ /* 0x000fc80004000000 */
[----:B------:R-:W-:-:S04]  /*0e80*/  LOP3.LUT R5, R5, 0x1, R8, 0xf8, !PT ;  /* 0x0000000105057812 */ /* 0x000fc800078ef808 */
[----:B------:R-:W-:-:S05]  /*0e90*/  LOP3.LUT R5, R5, R6, RZ, 0xc0, !PT ;  /* 0x0000000605057212 */ /* 0x000fca00078ec0ff */
[----:B------:R-:W-:-:S05]  /*0ea0*/  IMAD.IADD R5, R8, 0x1, R5 ;  /* 0x0000000108057824 */ /* 0x000fca00078e0205 */
[----:B------:R-:W-:Y:S01]  /*0eb0*/  LOP3.LUT R0, R5, R0, RZ, 0xfc, !PT ;  /* 0x0000000005007212 */ /* 0x000fe200078efcff */
[----:B------:R-:W-:Y:S06]  /*0ec0*/  BRA `(.L_x_80) ;  /* 0x0000000000347947 */ /* 0x000fec0003800000 */
.L_x_79:
[----:B------:R-:W-:-:S04]  /*0ed0*/  LOP3.LUT R0, R0, 0x80000000, RZ, 0xc0, !PT ;  /* 0x8000000000007812 */ /* 0x000fc800078ec0ff */
[----:B------:R-:W-:Y:S01]  /*0ee0*/  LOP3.LUT R0, R0, 0x7f800000, RZ, 0xfc, !PT ;  /* 0x7f80000000007812 */ /* 0x000fe200078efcff */
[----:B------:R-:W-:Y:S06]  /*0ef0*/  BRA `(.L_x_80) ;  /* 0x0000000000287947 */ /* 0x000fec0003800000 */
.L_x_78:
[----:B------:R-:W-:Y:S01]  /*0f00*/  LEA R0, R7, R0, 0x17 ;  /* 0x0000000007007211 */ /* 0x000fe200078eb8ff */
[----:B------:R-:W-:Y:S06]  /*0f10*/  BRA `(.L_x_80) ;  /* 0x0000000000207947 */ /* 0x000fec0003800000 */
.L_x_77:
[----:B------:R-:W-:-:S04]  /*0f20*/  LOP3.LUT R0, R5, 0x80000000, R0, 0x48, !PT ;  /* 0x8000000005007812 */ /* 0x000fc800078e4800 */
[----:B------:R-:W-:Y:S01]  /*0f30*/  LOP3.LUT R0, R0, 0x7f800000, RZ, 0xfc, !PT ;  /* 0x7f80000000007812 */ /* 0x000fe200078efcff */
[----:B------:R-:W-:Y:S06]  /*0f40*/  BRA `(.L_x_80) ;  /* 0x0000000000147947 */ /* 0x000fec0003800000 */
.L_x_76:
[----:B------:R-:W-:Y:S01]  /*0f50*/  LOP3.LUT R0, R5, 0x80000000, R0, 0x48, !PT ;  /* 0x8000000005007812 */ /* 0x000fe200078e4800 */
[----:B------:R-:W-:Y:S06]  /*0f60*/  BRA `(.L_x_80) ;  /* 0x00000000000c7947 */ /* 0x000fec0003800000 */
.L_x_75:
[----:B------:R-:W0:Y:S01]  /*0f70*/  MUFU.RSQ R0, -QNAN ;  /* 0xffc0000000007908 */ /* 0x000e220000001400 */
[----:B------:R-:W-:Y:S05]  /*0f80*/  BRA `(.L_x_80) ;  /* 0x0000000000047947 */ /* 0x000fea0003800000 */
.L_x_74:
[----:B------:R-:W-:-:S07]  /*0f90*/  FADD.FTZ R0, R0, R3 ;  /* 0x0000000300007221 */ /* 0x000fce0000010000 */
.L_x_80:
[----:B------:R-:W-:-:S04]  /*0fa0*/  IMAD.MOV.U32 R5, RZ, RZ, 0x0 ;  /* 0x00000000ff057424 */ /* 0x000fc800078e00ff */
[----:B0-----:R-:W-:Y:S05]  /*0fb0*/  RET.REL.NODEC R4 `(_Z23svpf_array_stats_kernelPKfPfi) ;  /* 0xfffffff004107950 */ /* 0x001fea0003c3ffff */
.L_x_81:
        /* <DEDUP_REMOVED lines=12> */
.L_x_122:


//--------------------- .text._Z25svpf_local_density_kernelPKfPfS1_fii --------------------------
	.section	.text._Z25svpf_local_density_kernelPKfPfS1_fii,"ax",@progbits
	.align	128
        .global         _Z25svpf_local_density_kernelPKfPfS1_fii
        .type           _Z25svpf_local_density_kernelPKfPfS1_fii,@function
        .size           _Z25svpf_local_density_kernelPKfPfS1_fii,(.L_x_123 - _Z25svpf_local_density_kernelPKfPfS1_fii)
        .other          _Z25svpf_local_density_kernelPKfPfS1_fii,@"STO_CUDA_ENTRY STV_DEFAULT"
_Z25svpf_local_density_kernelPKfPfS1_fii:
.text._Z25svpf_local_density_kernelPKfPfS1_fii:
[----:B------:R-:W0:Y:S01]  /*0000*/  LDC R1, c[0x0][0x37c] ;  /* 0x0000df00ff017b82 */ /* 0x000e220000000800 */
[----:B------:R-:W1:Y:S01]  /*0010*/  S2R R6, SR_TID.X ;  /* 0x0000000000067919 */ /* 0x000e620000002100 */
[----:B------:R-:W1:Y:S01]  /*0020*/  LDCU UR6, c[0x0][0x3a0] ;  /* 0x00007400ff0677ac */ /* 0x000e620008000800 */
[----:B------:R-:W-:Y:S01]  /*0030*/  BSSY.RECONVERGENT B0, `(.L_x_82) ;  /* 0x0000012000007945 */ /* 0x000fe20003800200 */
[----:B0-----:R-:W-:Y:S01]  /*0040*/  VIADD R1, R1, 0xffffff00 ;  /* 0xffffff0001017836 */ /* 0x001fe20000000000 */
[----:B------:R-:W0:Y:S01]  /*0050*/  LDCU.64 UR12, c[0x0][0x358] ;  /* 0x00006b00ff0c77ac */ /* 0x000e220008000a00 */
[----:B-1----:R-:W-:-:S13]  /*0060*/  ISETP.GE.AND P0, PT, R6, UR6, PT ;  /* 0x0000000606007c0c */ /* 0x002fda000bf06270 */
[----:B------:R-:W-:Y:S05]  /*0070*/  @P0 BRA `(.L_x_83) ;  /* 0x0000000000340947 */ /* 0x000fea0003800000 */
[----:B------:R-:W1:Y:S01]  /*0080*/  S2R R3, SR_CgaCtaId ;  /* 0x0000000000037919 */ /* 0x000e620000008800 */
[----:B------:R-:W2:Y:S01]  /*0090*/  LDC R8, c[0x0][0x360] ;  /* 0x0000d800ff087b82 */ /* 0x000ea20000000800 */
[----:B------:R-:W-:Y:S01]  /*00a0*/  MOV R0, 0x400 ;  /* 0x0000040000007802 */ /* 0x000fe20000000f00 */
[----:B------:R-:W-:-:S06]  /*00b0*/  IMAD.MOV.U32 R7, RZ, RZ, R6 ;  /* 0x000000ffff077224 */ /* 0x000fcc00078e0006 */
[----:B------:R-:W3:Y:S01]  /*00c0*/  LDC.64 R4, c[0x0][0x380] ;  /* 0x0000e000ff047b82 */ /* 0x000ee20000000a00 */
[----:B-1----:R-:W-:-:S07]  /*00d0*/  LEA R0, R3, R0, 0x18 ;  /* 0x0000000003007211 */ /* 0x002fce00078ec0ff */
.L_x_84:
[----:B-1-3--:R-:W-:-:S06]  /*00e0*/  IMAD.WIDE R2, R7, 0x4, R4 ;  /* 0x0000000407027825 */ /* 0x00afcc00078e0204 */
[----:B0-----:R-:W3:Y:S01]  /*00f0*/  LDG.E.CONSTANT R2, desc[UR12][R2.64] ;  /* 0x0000000c02027981 */ /* 0x001ee2000c1e9900 */
[----:B------:R-:W-:Y:S02]  /*0100*/  IMAD R9, R7, 0x4, R0 ;  /* 0x0000000407097824 */ /* 0x000fe400078e0200 */
[----:B--2---:R-:W-:-:S05]  /*0110*/  IMAD.IADD R7, R8, 0x1, R7 ;  /* 0x0000000108077824 */ /* 0x004fca00078e0207 */
[----:B------:R-:W-:Y:S01]  /*0120*/  ISETP.GE.AND P0, PT, R7, UR6, PT ;  /* 0x0000000607007c0c */ /* 0x000fe2000bf06270 */
[----:B---3--:R1:W-:-:S12]  /*0130*/  STS [R9], R2 ;  /* 0x0000000209007388 */ /* 0x0083d80000000800 */
[----:B------:R-:W-:Y:S05]  /*0140*/  @!P0 BRA `(.L_x_84) ;  /* 0xfffffffc00e48947 */ /* 0x000fea000383ffff */
.L_x_83:
[----:B0-----:R-:W-:Y:S05]  /*0150*/  BSYNC.RECONVERGENT B0 ;  /* 0x0000000000007941 */ /* 0x001fea0003800200 */
.L_x_82:
[----:B------:R-:W1:Y:S08]  /*0160*/  S2UR UR4, SR_CTAID.X ;  /* 0x00000000000479c3 */ /* 0x000e700000002500 */
[----:B------:R-:W-:Y:S08]  /*0170*/  BAR.SYNC.DEFER_BLOCKING 0x0 ;  /* 0x0000000000007b1d */ /* 0x000ff00000010000 */
[----:B------:R-:W1:Y:S02]  /*0180*/  LDC R3, c[0x0][0x360] ;  /* 0x0000d800ff037b82 */ /* 0x000e640000000800 */
[----:B-1----:R-:W-:-:S05]  /*0190*/  IMAD R2, R3, UR4, R6 ;  /* 0x0000000403027c24 */ /* 0x002fca000f8e0206 */
[----:B------:R-:W-:-:S13]  /*01a0*/  ISETP.GE.AND P0, PT, R2, UR6, PT ;  /* 0x0000000602007c0c */ /* 0x000fda000bf06270 */
[----:B------:R-:W-:Y:S05]  /*01b0*/  @P0 EXIT ;  /* 0x000000000000094d */ /* 0x000fea0003800000 */
[----:B------:R-:W0:Y:S01]  /*01c0*/  S2UR UR5, SR_CgaCtaId ;  /* 0x00000000000579c3 */ /* 0x000e220000008800 */
[----:B------:R-:W-:Y:S01]  /*01d0*/  UMOV UR4, 0x400 ;  /* 0x0000040000047882 */ /* 0x000fe20000000000 */
[----:B------:R-:W-:Y:S01]  /*01e0*/  UISETP.GE.AND UP0, UPT, UR6, 0x1, UPT ;  /* 0x000000010600788c */ /* 0x000fe2000bf06270 */
[----:B------:R-:W-:Y:S01]  /*01f0*/  IMAD.MOV.U32 R3, RZ, RZ, RZ ;  /* 0x000000ffff037224 */ /* 0x000fe200078e00ff */
[----:B0-----:R-:W-:-:S06]  /*0200*/  ULEA UR7, UR5, UR4, 0x18 ;  /* 0x0000000405077291 */ /* 0x001fcc000f8ec0ff */
[----:B------:R-:W-:-:S06]  /*0210*/  LEA R4, R2, UR7, 0x2 ;  /* 0x0000000702047c11 */ /* 0x000fcc000f8e10ff */
[----:B------:R-:W0:Y:S01]  /*0220*/  LDS R4, [R4] ;  /* 0x0000000004047984 */ /* 0x000e220000000800 */
[----:B------:R-:W-:Y:S05]  /*0230*/  BRA.U !UP0, `(.L_x_85) ;  /* 0x0000000908087547 */ /* 0x000fea000b800000 */
[----:B------:R-:W-:Y:S01]  /*0240*/  UISETP.GE.U32.AND UP1, UPT, UR6, 0x8, UPT ;  /* 0x000000080600788c */ /* 0x000fe2000bf26070 */
[----:B------:R-:W-:Y:S01]  /*0250*/  HFMA2 R0, -RZ, RZ, 0, 0 ;  /* 0x00000000ff007431 */ /* 0x000fe200000001ff */
[----:B------:R-:W-:Y:S01]  /*0260*/  ULOP3.LUT UR8, UR6, 0x7, URZ, 0xc0, !UPT ;  /* 0x0000000706087892 */ /* 0x000fe2000f8ec0ff */
[----:B------:R-:W-:-:S03]  /*0270*/  UMOV UR4, URZ ;  /* 0x000000ff00047c82 */ /* 0x000fc60008000000 */
[----:B------:R-:W-:-:S03]  /*0280*/  UISETP.NE.AND UP0, UPT, UR8, URZ, UPT ;  /* 0x000000ff0800728c */ /* 0x000fc6000bf05270 */
[----:B------:R-:W-:Y:S08]  /*0290*/  BRA.U !UP1, `(.L_x_86) ;  /* 0x0000000109f07547 */ /* 0x000ff0000b800000 */
[----:B------:R-:W-:Y:S01]  /*02a0*/  IMAD.MOV R3, RZ, RZ, -R2 ;  /* 0x000000ffff037224 */ /* 0x000fe200078e0a02 */
[----:B------:R-:W1:Y:S01]  /*02b0*/  LDCU UR11, c[0x0][0x398] ;  /* 0x00007300ff0b77ac */ /* 0x000e620008000800 */
[----:B------:R-:W-:Y:S01]  /*02c0*/  IMAD.MOV.U32 R0, RZ, RZ, RZ ;  /* 0x000000ffff007224 */ /* 0x000fe200078e00ff */
[----:B------:R-:W-:Y:S02]  /*02d0*/  ULOP3.LUT UR4, UR6, 0x7ffffff8, URZ, 0xc0, !UPT ;  /* 0x7ffffff806047892 */ /* 0x000fe4000f8ec0ff */
[----:B------:R-:W-:Y:S01]  /*02e0*/  UIADD3 UR9, UPT, UPT, UR7, 0x10, URZ ;  /* 0x0000001007097890 */ /* 0x000fe2000fffe0ff */
[----:B------:R-:W-:-:S11]  /*02f0*/  UMOV UR5, URZ ;  /* 0x000000ff00057c82 */ /* 0x000fd60008000000 */
.L_x_87:
[----:B------:R-:W0:Y:S01]  /*0300*/  LDS.128 R12, [UR9+-0x10] ;  /* 0xfffff009ff0c7984 */ /* 0x000e220008000c00 */
[----:B------:R-:W-:Y:S01]  /*0310*/  UIADD3 UR10, UPT, UPT, UR5, 0x1, URZ ;  /* 0x00000001050a7890 */ /* 0x000fe2000fffe0ff */
[----:B------:R-:W-:Y:S02]  /*0320*/  VIADD R5, R0, 0x1 ;  /* 0x0000000100057836 */ /* 0x000fe40000000000 */
[----:B------:R-:W2:Y:S01]  /*0330*/  LDS.128 R8, [UR9] ;  /* 0x00000009ff087984 */ /* 0x000ea20008000c00 */
[----:B------:R-:W-:Y:S01]  /*0340*/  UIADD3 UR9, UPT, UPT, UR9, 0x20, URZ ;  /* 0x0000002009097890 */ /* 0x000fe2000fffe0ff */
[C---:B0-----:R-:W-:Y:S01]  /*0350*/  FADD R12, R4.reuse, -R12 ;  /* 0x8000000c040c7221 */ /* 0x041fe20000000000 */
[C---:B------:R-:W-:Y:S01]  /*0360*/  FADD R13, R4.reuse, -R13 ;  /* 0x8000000d040d7221 */ /* 0x040fe20000000000 */
[C---:B------:R-:W-:Y:S01]  /*0370*/  FADD R14, R4.reuse, -R14 ;  /* 0x8000000e040e7221 */ /* 0x040fe20000000000 */
[C---:B------:R-:W-:Y:S01]  /*0380*/  FADD R15, R4.reuse, -R15 ;  /* 0x8000000f040f7221 */ /* 0x040fe20000000000 */
[----:B--2---:R-:W-:Y:S01]  /*0390*/  FADD R8, R4, -R8 ;  /* 0x8000000804087221 */ /* 0x004fe20000000000 */
[----:B-1----:R-:W-:Y:S01]  /*03a0*/  FSETP.GEU.AND P1, PT, |R12|, UR11, PT ;  /* 0x0000000b0c007c0b */ /* 0x002fe2000bf2e200 */
[C---:B------:R-:W-:Y:S01]  /*03b0*/  FADD R9, R4.reuse, -R9 ;  /* 0x8000000904097221 */ /* 0x040fe20000000000 */
[----:B------:R-:W-:Y:S01]  /*03c0*/  FSETP.GEU.AND P0, PT, |R13|, UR11, PT ;  /* 0x0000000b0d007c0b */ /* 0x000fe2000bf0e200 */
[C---:B------:R-:W-:Y:S01]  /*03d0*/  FADD R10, R4.reuse, -R10 ;  /* 0x8000000a040a7221 */ /* 0x040fe20000000000 */
[C---:B------:R-:W-:Y:S01]  /*03e0*/  ISETP.NE.AND P1, PT, R3.reuse, RZ, !P1 ;  /* 0x000000ff0300720c */ /* 0x040fe20004f25270 */
[----:B------:R-:W-:Y:S01]  /*03f0*/  FADD R11, R4, -R11 ;  /* 0x8000000b040b7221 */ /* 0x000fe20000000000 */
[----:B------:R-:W-:Y:S01]  /*0400*/  ISETP.NE.AND P0, PT, R2, UR10, !P0 ;  /* 0x0000000a02007c0c */ /* 0x000fe2000c705270 */
[----:B------:R-:W-:Y:S01]  /*0410*/  UIADD3 UR10, UPT, UPT, UR5, 0x2, URZ ;  /* 0x00000002050a7890 */ /* 0x000fe2000fffe0ff */
[----:B------:R-:W-:Y:S01]  /*0420*/  FSETP.GEU.AND P2, PT, |R14|, UR11, PT ;  /* 0x0000000b0e007c0b */ /* 0x000fe2000bf4e200 */
[----:B------:R-:W-:-:S08]  /*0430*/  VIADD R3, R3, 0x8 ;  /* 0x0000000803037836 */ /* 0x000fd00000000000 */
[----:B------:R-:W-:Y:S01]  /*0440*/  @!P1 IMAD.MOV R5, RZ, RZ, R0 ;  /* 0x000000ffff059224 */ /* 0x000fe200078e0200 */
[----:B------:R-:W-:Y:S01]  /*0450*/  ISETP.NE.AND P1, PT, R2, UR10, !P2 ;  /* 0x0000000a02007c0c */ /* 0x000fe2000d725270 */
[----:B------:R-:W-:Y:S01]  /*0460*/  UIADD3 UR10, UPT, UPT, UR5, 0x3, URZ ;  /* 0x00000003050a7890 */ /* 0x000fe2000fffe0ff */
[----:B------:R-:W-:Y:S01]  /*0470*/  FSETP.GEU.AND P2, PT, |R15|, UR11, PT ;  /* 0x0000000b0f007c0b */ /* 0x000fe2000bf4e200 */
[C---:B------:R-:W-:Y:S01]  /*0480*/  VIADD R0, R5.reuse, 0x1 ;  /* 0x0000000105007836 */ /* 0x040fe20000000000 */
[----:B------:R-:W-:-:S03]  /*0490*/  @!P0 IADD3 R0, PT, PT, R5, RZ, RZ ;  /* 0x000000ff05008210 */ /* 0x000fc60007ffe0ff */
[----:B------:R-:W-:Y:S01]  /*04a0*/  ISETP.NE.AND P0, PT, R2, UR10, !P2 ;  /* 0x0000000a02007c0c */ /* 0x000fe2000d705270 */
[----:B------:R-:W-:Y:S01]  /*04b0*/  UIADD3 UR10, UPT, UPT, UR5, 0x4, URZ ;  /* 0x00000004050a7890 */ /* 0x000fe2000fffe0ff */
[----:B------:R-:W-:Y:S01]  /*04c0*/  FSETP.GEU.AND P2, PT, |R8|, UR11, PT ;  /* 0x0000000b08007c0b */ /* 0x000fe2000bf4e200 */
[----:B------:R-:W-:-:S03]  /*04d0*/  VIADD R5, R0, 0x1 ;  /* 0x0000000100057836 */ /* 0x000fc60000000000 */
[----:B------:R-:W-:Y:S01]  /*04e0*/  @!P1 IMAD.MOV R5, RZ, RZ, R0 ;  /* 0x000000ffff059224 */ /* 0x000fe200078e0200 */
        /* <DEDUP_REMOVED lines=9> */
[----:B------:R-:W-:Y:S02]  /*0580*/  @!P1 IADD3 R5, PT, PT, R0, RZ, RZ ;  /* 0x000000ff00059210 */ /* 0x000fe40007ffe0ff */
[C---:B------:R-:W-:Y:S01]  /*0590*/  ISETP.NE.AND P1, PT, R2.reuse, UR10, !P2 ;  /* 0x0000000a02007c0c */ /* 0x040fe2000d725270 */
[----:B------:R-:W-:Y:S01]  /*05a0*/  UIADD3 UR10, UPT, UPT, UR5, 0x7, URZ ;  /* 0x00000007050a7890 */ /* 0x000fe2000fffe0ff */
[----:B------:R-:W-:Y:S01]  /*05b0*/  FSETP.GEU.AND P2, PT, |R11|, UR11, PT ;  /* 0x0000000b0b007c0b */ /* 0x000fe2000bf4e200 */
[----:B------:R-:W-:Y:S01]  /*05c0*/  VIADD R0, R5, 0x1 ;  /* 0x0000000105007836 */ /* 0x000fe20000000000 */
[----:B------:R-:W-:Y:S01]  /*05d0*/  UIADD3 UR5, UPT, UPT, UR5, 0x8, URZ ;  /* 0x0000000805057890 */ /* 0x000fe2000fffe0ff */
[----:B------:R-:W-:Y:S02]  /*05e0*/  @!P0 IMAD.MOV R0, RZ, RZ, R5 ;  /* 0x000000ffff008224 */ /* 0x000fe400078e0205 */
[----:B------:R-:W-:Y:S01]  /*05f0*/  ISETP.NE.AND P0, PT, R2, UR10, !P2 ;  /* 0x0000000a02007c0c */ /* 0x000fe2000d705270 */
[----:B------:R-:W-:Y:S01]  /*0600*/  UISETP.NE.AND UP1, UPT, UR5, UR4, UPT ;  /* 0x000000040500728c */ /* 0x000fe2000bf25270 */
[----:B------:R-:W-:-:S04]  /*0610*/  VIADD R5, R0, 0x1 ;  /* 0x0000000100057836 */ /* 0x000fc80000000000 */
[----:B------:R-:W-:-:S04]  /*0620*/  @!P1 IMAD.MOV R5, RZ, RZ, R0 ;  /* 0x000000ffff059224 */ /* 0x000fc800078e0200 */
[----:B------:R-:W-:-:S03]  /*0630*/  VIADD R0, R5, 0x1 ;  /* 0x0000000105007836 */ /* 0x000fc60000000000 */
[----:B------:R-:W-:Y:S01]  /*0640*/  @!P0 IADD3 R0, PT, PT, R5, RZ, RZ ;  /* 0x000000ff05008210 */ /* 0x000fe20007ffe0ff */
[----:B------:R-:W-:Y:S06]  /*0650*/  BRA.U UP1, `(.L_x_87) ;  /* 0xfffffffd01287547 */ /* 0x000fec000b83ffff */
.L_x_86:
[----:B------:R-:W-:Y:S05]  /*0660*/  BRA.U !UP0, `(.L_x_88) ;  /* 0x0000000108f87547 */ /* 0x000fea000b800000 */
[----:B------:R-:W-:Y:S02]  /*0670*/  UISETP.GE.U32.AND UP0, UPT, UR8, 0x4, UPT ;  /* 0x000000040800788c */ /* 0x000fe4000bf06070 */
[----:B------:R-:W-:-:S04]  /*0680*/  ULOP3.LUT UR5, UR6, 0x3, URZ, 0xc0, !UPT ;  /* 0x0000000306057892 */ /* 0x000fc8000f8ec0ff */
[----:B------:R-:W-:-:S03]  /*0690*/  UISETP.NE.AND UP1, UPT, UR5, URZ, UPT ;  /* 0x000000ff0500728c */ /* 0x000fc6000bf25270 */
[----:B------:R-:W-:Y:S08]  /*06a0*/  BRA.U !UP0, `(.L_x_89) ;  /* 0x0000000108707547 */ /* 0x000ff0000b800000 */
[----:B------:R-:W-:Y:S01]  /*06b0*/  ULEA UR8, UR4, UR7, 0x2 ;  /* 0x0000000704087291 */ /* 0x000fe2000f8e10ff */
[----:B------:R-:W-:Y:S01]  /*06c0*/  VIADD R3, R0, 0x1 ;  /* 0x0000000100037836 */ /* 0x000fe20000000000 */
[----:B------:R-:W1:Y:S07]  /*06d0*/  LDCU UR9, c[0x0][0x398] ;  /* 0x00007300ff0977ac */ /* 0x000e6e0008000800 */
[----:B------:R-:W0:Y:S04]  /*06e0*/  LDS.64 R6, [UR8] ;  /* 0x00000008ff067984 */ /* 0x000e280008000a00 */
[----:B------:R-:W2:Y:S01]  /*06f0*/  LDS.64 R8, [UR8+0x8] ;  /* 0x00000808ff087984 */ /* 0x000ea20008000a00 */
[----:B------:R-:W-:Y:S01]  /*0700*/  UIADD3 UR8, UPT, UPT, UR4, 0x1, URZ ;  /* 0x0000000104087890 */ /* 0x000fe2000fffe0ff */
[C---:B0-----:R-:W-:Y:S01]  /*0710*/  FADD R6, R4.reuse, -R6 ;  /* 0x8000000604067221 */ /* 0x041fe20000000000 */
[C---:B------:R-:W-:Y:S01]  /*0720*/  FADD R7, R4.reuse, -R7 ;  /* 0x8000000704077221 */ /* 0x040fe20000000000 */
[----:B--2---:R-:W-:-:S03]  /*0730*/  FADD R8, R4, -R8 ;  /* 0x8000000804087221 */ /* 0x004fc60000000000 */
[----:B-1----:R-:W-:Y:S01]  /*0740*/  FSETP.GEU.AND P1, PT, |R6|, UR9, PT ;  /* 0x0000000906007c0b */ /* 0x002fe2000bf2e200 */
[----:B------:R-:W-:Y:S01]  /*0750*/  FADD R9, R4, -R9 ;  /* 0x8000000904097221 */ /* 0x000fe20000000000 */
[----:B------:R-:W-:Y:S02]  /*0760*/  FSETP.GEU.AND P0, PT, |R7|, UR9, PT ;  /* 0x0000000907007c0b */ /* 0x000fe4000bf0e200 */
[C---:B------:R-:W-:Y:S02]  /*0770*/  ISETP.NE.AND P1, PT, R2.reuse, UR4, !P1 ;  /* 0x0000000402007c0c */ /* 0x040fe4000cf25270 */
[----:B------:R-:W-:Y:S01]  /*0780*/  ISETP.NE.AND P0, PT, R2, UR8, !P0 ;  /* 0x0000000802007c0c */ /* 0x000fe2000c705270 */
[----:B------:R-:W-:Y:S01]  /*0790*/  UIADD3 UR8, UPT, UPT, UR4, 0x2, URZ ;  /* 0x0000000204087890 */ /* 0x000fe2000fffe0ff */
[----:B------:R-:W-:-:S09]  /*07a0*/  FSETP.GEU.AND P2, PT, |R8|, UR9, PT ;  /* 0x0000000908007c0b */ /* 0x000fd2000bf4e200 */
[----:B------:R-:W-:Y:S01]  /*07b0*/  @!P1 IMAD.MOV R3, RZ, RZ, R0 ;  /* 0x000000ffff039224 */ /* 0x000fe200078e0200 */
[C---:B------:R-:W-:Y:S01]  /*07c0*/  ISETP.NE.AND P1, PT, R2.reuse, UR8, !P2 ;  /* 0x0000000802007c0c */ /* 0x040fe2000d725270 */
[----:B------:R-:W-:Y:S01]  /*07d0*/  UIADD3 UR8, UPT, UPT, UR4, 0x3, URZ ;  /* 0x0000000304087890 */ /* 0x000fe2000fffe0ff */
[----:B------:R-:W-:Y:S01]  /*07e0*/  FSETP.GEU.AND P2, PT, |R9|, UR9, PT ;  /* 0x0000000909007c0b */ /* 0x000fe2000bf4e200 */
[----:B------:R-:W-:Y:S01]  /*07f0*/  VIADD R0, R3, 0x1 ;  /* 0x0000000103007836 */ /* 0x000fe20000000000 */
[----:B------:R-:W-:Y:S01]  /*0800*/  UIADD3 UR4, UPT, UPT, UR4, 0x4, URZ ;  /* 0x0000000404047890 */ /* 0x000fe2000fffe0ff */
[----:B------:R-:W-:Y:S02]  /*0810*/  @!P0 IMAD.MOV R0, RZ, RZ, R3 ;  /* 0x000000ffff008224 */ /* 0x000fe400078e0203 */
[----:B------:R-:W-:-:S03]  /*0820*/  ISETP.NE.AND P0, PT, R2, UR8, !P2 ;  /* 0x0000000802007c0c */ /* 0x000fc6000d705270 */
[----:B------:R-:W-:-:S03]  /*0830*/  IADD3 R3, PT, PT, R0, 0x1, RZ ;  /* 0x0000000100037810 */ /* 0x000fc60007ffe0ff */
[----:B------:R-:W-:-:S04]  /*0840*/  @!P1 IMAD.MOV R3, RZ, RZ, R0 ;  /* 0x000000ffff039224 */ /* 0x000fc800078e0200 */
[----:B------:R-:W-:-:S03]  /*0850*/  VIADD R0, R3, 0x1 ;  /* 0x0000000103007836 */ /* 0x000fc60000000000 */
[----:B------:R-:W-:-:S07]  /*0860*/  @!P0 IMAD.MOV R0, RZ, RZ, R3 ;  /* 0x000000ffff008224 */ /* 0x000fce00078e0203 */
.L_x_89:
[----:B------:R-:W-:Y:S05]  /*0870*/  BRA.U !UP1, `(.L_x_88) ;  /* 0x0000000109747547 */ /* 0x000fea000b800000 */
[----:B------:R-:W-:Y:S02]  /*0880*/  UISETP.NE.AND UP0, UPT, UR5, 0x1, UPT ;  /* 0x000000010500788c */ /* 0x000fe4000bf05270 */
[----:B------:R-:W-:-:S04]  /*0890*/  ULOP3.LUT UR8, UR6, 0x1, URZ, 0xc0, !UPT ;  /* 0x0000000106087892 */ /* 0x000fc8000f8ec0ff */
[----:B------:R-:W-:-:S03]  /*08a0*/  UISETP.NE.U32.AND UP1, UPT, UR8, 0x1, UPT ;  /* 0x000000010800788c */ /* 0x000fc6000bf25070 */
[----:B------:R-:W-:Y:S08]  /*08b0*/  BRA.U !UP0, `(.L_x_90) ;  /* 0x00000001083c7547 */ /* 0x000ff0000b800000 */
[----:B------:R-:W-:Y:S01]  /*08c0*/  ULEA UR5, UR4, UR7, 0x2 ;  /* 0x0000000704057291 */ /* 0x000fe2000f8e10ff */
[----:B------:R-:W-:Y:S01]  /*08d0*/  VIADD R3, R0, 0x1 ;  /* 0x0000000100037836 */ /* 0x000fe20000000000 */
[----:B------:R-:W-:-:S07]  /*08e0*/  UIADD3 UR8, UPT, UPT, UR4, 0x1, URZ ;  /* 0x0000000104087890 */ /* 0x000fce000fffe0ff */
[----:B------:R-:W0:Y:S02]  /*08f0*/  LDS.64 R6, [UR5] ;  /* 0x00000005ff067984 */ /* 0x000e240008000a00 */
[----:B------:R-:W1:Y:S01]  /*0900*/  LDCU UR5, c[0x0][0x398] ;  /* 0x00007300ff0577ac */ /* 0x000e620008000800 */
[C---:B0-----:R-:W-:Y:S01]  /*0910*/  FADD R6, R4.reuse, -R6 ;  /* 0x8000000604067221 */ /* 0x041fe20000000000 */
[----:B------:R-:W-:-:S04]  /*0920*/  FADD R7, R4, -R7 ;  /* 0x8000000704077221 */ /* 0x000fc80000000000 */
[----:B-1----:R-:W-:Y:S02]  /*0930*/  FSETP.GEU.AND P0, PT, |R6|, UR5, PT ;  /* 0x0000000506007c0b */ /* 0x002fe4000bf0e200 */
[----:B------:R-:W-:Y:S02]  /*0940*/  FSETP.GEU.AND P1, PT, |R7|, UR5, PT ;  /* 0x0000000507007c0b */ /* 0x000fe4000bf2e200 */
[C---:B------:R-:W-:Y:S01]  /*0950*/  ISETP.NE.AND P0, PT, R2.reuse, UR4, !P0 ;  /* 0x0000000402007c0c */ /* 0x040fe2000c705270 */
[----:B------:R-:W-:Y:S01]  /*0960*/  UIADD3 UR4, UPT, UPT, UR4, 0x2, URZ ;  /* 0x0000000204047890 */ /* 0x000fe2000fffe0ff */
[----:B------:R-:W-:-:S11]  /*0970*/  ISETP.NE.AND P1, PT, R2, UR8, !P1 ;  /* 0x0000000802007c0c */ /* 0x000fd6000cf25270 */
[----:B------:R-:W-:-:S05]  /*0980*/  @!P0 IMAD.MOV R3, RZ, RZ, R0 ;  /* 0x000000ffff038224 */ /* 0x000fca00078e0200 */
[----:B------:R-:W-:Y:S01]  /*0990*/  IADD3 R0, PT, PT, R3, 0x1, RZ ;  /* 0x0000000103007810 */ /* 0x000fe20007ffe0ff */
[----:B------:R-:W-:-:S07]  /*09a0*/  @!P1 IMAD.MOV R0, RZ, RZ, R3 ;  /* 0x000000ffff009224 */ /* 0x000fce00078e0203 */
.L_x_90:
[----:B------:R-:W-:Y:S05]  /*09b0*/  BRA.U UP1, `(.L_x_88) ;  /* 0x0000000101247547 */ /* 0x000fea000b800000 */
[----:B------:R-:W-:-:S09]  /*09c0*/  ULEA UR5, UR4, UR7, 0x2 ;  /* 0x0000000704057291 */ /* 0x000fd2000f8e10ff */
[----:B------:R-:W0:Y:S02]  /*09d0*/  LDS R3, [UR5] ;  /* 0x00000005ff037984 */ /* 0x000e240008000800 */
[----:B------:R-:W1:Y:S01]  /*09e0*/  LDCU UR5, c[0x0][0x398] ;  /* 0x00007300ff0577ac */ /* 0x000e620008000800 */
[----:B0-----:R-:W-:-:S05]  /*09f0*/  FADD R3, R4, -R3 ;  /* 0x8000000304037221 */ /* 0x001fca0000000000 */
[----:B-1----:R-:W-:Y:S01]  /*0a00*/  FSETP.GEU.AND P0, PT, |R3|, UR5, PT ;  /* 0x0000000503007c0b */ /* 0x002fe2000bf0e200 */
[----:B------:R-:W-:-:S03]  /*0a10*/  VIADD R3, R0, 0x1 ;  /* 0x0000000100037836 */ /* 0x000fc60000000000 */
[----:B------:R-:W-:-:S13]  /*0a20*/  ISETP.NE.AND P0, PT, R2, UR4, !P0 ;  /* 0x0000000402007c0c */ /* 0x000fda000c705270 */
[----:B------:R-:W-:-:S04]  /*0a30*/  @!P0 IMAD.MOV R3, RZ, RZ, R0 ;  /* 0x000000ffff038224 */ /* 0x000fc800078e0200 */
[----:B------:R-:W-:-:S07]  /*0a40*/  IMAD.MOV.U32 R0, RZ, RZ, R3 ;  /* 0x000000ffff007224 */ /* 0x000fce00078e0003 */
.L_x_88:
[----:B------:R-:W-:-:S07]  /*0a50*/  I2FP.F32.U32 R3, R0 ;  /* 0x0000000000037245 */ /* 0x000fce0000201000 */
.L_x_85:
[----:B------:R-:W-:Y:S01]  /*0a60*/  UIADD3 UR4, UPT, UPT, UR6, -0x1, URZ ;  /* 0xffffffff06047890 */ /* 0x000fe2000fffe0ff */
[----:B------:R-:W-:Y:S05]  /*0a70*/  BSSY.RECONVERGENT B0, `(.L_x_91) ;  /* 0x000000d000007945 */ /* 0x000fea0003800200 */
[----:B------:R-:W-:-:S04]  /*0a80*/  I2FP.F32.S32 R8, UR4 ;  /* 0x0000000400087c45 */ /* 0x000fc80008201400 */
[----:B------:R-:W1:Y:S08]  /*0a90*/  MUFU.RCP R5, R8 ;  /* 0x0000000800057308 */ /* 0x000e700000001000 */
[----:B------:R-:W2:Y:S01]  /*0aa0*/  FCHK P0, R3, R8 ;  /* 0x0000000803007302 */ /* 0x000ea20000000000 */
[----:B-1----:R-:W-:-:S04]  /*0ab0*/  FFMA R0, -R8, R5, 1 ;  /* 0x3f80000008007423 */ /* 0x002fc80000000105 */
[----:B------:R-:W-:-:S04]  /*0ac0*/  FFMA R0, R5, R0, R5 ;  /* 0x0000000005007223 */ /* 0x000fc80000000005 */
[----:B------:R-:W-:-:S04]  /*0ad0*/  FFMA R5, R0, R3, RZ ;  /* 0x0000000300057223 */ /* 0x000fc800000000ff */
[----:B------:R-:W-:-:S04]  /*0ae0*/  FFMA R6, -R8, R5, R3 ;  /* 0x0000000508067223 */ /* 0x000fc80000000103 */
[----:B------:R-:W-:Y:S01]  /*0af0*/  FFMA R5, R0, R6, R5 ;  /* 0x0000000600057223 */ /* 0x000fe20000000005 */
[----:B--2---:R-:W-:Y:S06]  /*0b00*/  @!P0 BRA `(.L_x_92) ;  /* 0x00000000000c8947 */ /* 0x004fec0003800000 */
[----:B------:R-:W-:-:S07]  /*0b10*/  MOV R6, 0xb30 ;  /* 0x00000b3000067802 */ /* 0x000fce0000000f00 */
[----:B0-----:R-:W-:Y:S05]  /*0b20*/  CALL.REL.NOINC `($__internal_7_$__cuda_sm3x_div_rn_noftz_f32_slowpath) ;  /* 0x0000000400d07944 */ /* 0x001fea0003c00000 */
[----:B------:R-:W-:-:S07]  /*0b30*/  IMAD.MOV.U32 R5, RZ, RZ, R0 ;  /* 0x000000ffff057224 */ /* 0x000fce00078e0000 */
.L_x_92:
[----:B------:R-:W-:Y:S05]  /*0b40*/  BSYNC.RECONVERGENT B0 ;  /* 0x0000000000007941 */ /* 0x000fea0003800200 */
.L_x_91:
[----:B------:R-:W1:Y:S08]  /*0b50*/  LDC.64 R6, c[0x0][0x388] ;  /* 0x0000e200ff067b82 */ /* 0x000e700000000a00 */
[----:B------:R-:W2:Y:S01]  /*0b60*/  LDC R3, c[0x0][0x39c] ;  /* 0x0000e700ff037b82 */ /* 0x000ea20000000800 */
[----:B-1----:R-:W-:-:S05]  /*0b70*/  IMAD.WIDE R6, R2, 0x4, R6 ;  /* 0x0000000402067825 */ /* 0x002fca00078e0206 */
[----:B------:R1:W-:Y:S01]  /*0b80*/  STG.E desc[UR12][R6.64], R5 ;  /* 0x0000000506007986 */ /* 0x0003e2000c10190c */
[----:B--2---:R-:W-:-:S04]  /*0b90*/  VIMNMX R3, PT, PT, R3, UR4, PT ;  /* 0x0000000403037c48 */ /* 0x004fc8000bfe0100 */
[C---:B------:R-:W-:Y:S02]  /*0ba0*/  ISETP.GE.AND P0, PT, R3.reuse, 0x1, PT ;  /* 0x000000010300780c */ /* 0x040fe40003f06270 */
[----:B------:R-:W-:-:S11]  /*0bb0*/  VIMNMX R0, PT, PT, R3, 0x40, PT ;  /* 0x0000004003007848 */ /* 0x000fd60003fe0100 */
[----:B-1----:R-:W-:Y:S05]  /*0bc0*/  @!P0 BRA `(.L_x_93) ;  /* 0x0000000000e88947 */ /* 0x002fea0003800000 */
[----:B------:R-:W-:Y:S02]  /*0bd0*/  ISETP.GE.U32.AND P0, PT, R3, 0x10, PT ;  /* 0x000000100300780c */ /* 0x000fe40003f06070 */
[----:B------:R-:W-:Y:S02]  /*0be0*/  VIMNMX R5, PT, PT, R0, 0x1, !PT ;  /* 0x0000000100057848 */ /* 0x000fe40007fe0100 */
[----:B------:R-:W-:Y:S02]  /*0bf0*/  MOV R6, RZ ;  /* 0x000000ff00067202 */ /* 0x000fe40000000f00 */
[----:B------:R-:W-:-:S04]  /*0c00*/  LOP3.LUT R13, R5, 0xf, RZ, 0xc0, !PT ;  /* 0x0000000f050d7812 */ /* 0x000fc800078ec0ff */
[----:B------:R-:W-:-:S03]  /*0c10*/  ISETP.NE.AND P1, PT, R13, RZ, PT ;  /* 0x000000ff0d00720c */ /* 0x000fc60003f25270 */
[----:B------:R-:W-:Y:S10]  /*0c20*/  @!P0 BRA `(.L_x_94) ;  /* 0x0000000000408947 */ /* 0x000ff40003800000 */
[C---:B------:R-:W-:Y:S01]  /*0c30*/  LOP3.LUT R7, R5.reuse, 0x7ffffff0, RZ, 0xc0, !PT ;  /* 0x7ffffff005077812 */ /* 0x040fe200078ec0ff */
[----:B------:R-:W-:Y:S01]  /*0c40*/  HFMA2 R11, -RZ, RZ, 32.65625, 4.5359134674072265625e-05 ;  /* 0x501502f9ff0b7431 */ /* 0x000fe200000001ff */
[----:B------:R-:W-:Y:S01]  /*0c50*/  LOP3.LUT R6, R5, 0x70, RZ, 0xc0, !PT ;  /* 0x0000007005067812 */ /* 0x000fe200078ec0ff */
[----:B------:R-:W-:Y:S02]  /*0c60*/  VIADD R12, R1, 0x20 ;  /* 0x00000020010c7836 */ /* 0x000fe40000000000 */
[----:B------:R-:W-:Y:S02]  /*0c70*/  IMAD.MOV.U32 R8, RZ, RZ, 0x501502f9 ;  /* 0x501502f9ff087424 */ /* 0x000fe400078e00ff */
[----:B------:R-:W-:Y:S02]  /*0c80*/  IMAD.MOV.U32 R9, RZ, RZ, 0x501502f9 ;  /* 0x501502f9ff097424 */ /* 0x000fe400078e00ff */
[----:B------:R-:W-:Y:S02]  /*0c90*/  IMAD.MOV.U32 R10, RZ, RZ, 0x501502f9 ;  /* 0x501502f9ff0a7424 */ /* 0x000fe400078e00ff */
[----:B------:R-:W-:-:S07]  /*0ca0*/  IMAD.MOV R7, RZ, RZ, -R7 ;  /* 0x000000ffff077224 */ /* 0x000fce00078e0a07 */
.L_x_95:
[----:B------:R-:W-:Y:S01]  /*0cb0*/  VIADD R7, R7, 0x10 ;  /* 0x0000001007077836 */ /* 0x000fe20000000000 */
[----:B------:R-:W-:Y:S04]  /*0cc0*/  STL.128 [R12+-0x20], R8 ;  /* 0xffffe0080c007387 */ /* 0x000fe80000100c00 */
[----:B------:R-:W-:Y:S01]  /*0cd0*/  ISETP.NE.AND P0, PT, R7, RZ, PT ;  /* 0x000000ff0700720c */ /* 0x000fe20003f05270 */
[----:B------:R-:W-:Y:S04]  /*0ce0*/  STL.128 [R12+-0x10], R8 ;  /* 0xfffff0080c007387 */ /* 0x000fe80000100c00 */
[----:B------:R-:W-:Y:S04]  /*0cf0*/  STL.128 [R12], R8 ;  /* 0x000000080c007387 */ /* 0x000fe80000100c00 */
[----:B------:R1:W-:Y:S02]  /*0d00*/  STL.128 [R12+0x10], R8 ;  /* 0x000010080c007387 */ /* 0x0003e40000100c00 */
[----:B-1----:R-:W-:-:S02]  /*0d10*/  VIADD R12, R12, 0x40 ;  /* 0x000000400c0c7836 */ /* 0x002fc40000000000 */
[----:B------:R-:W-:Y:S05]  /*0d20*/  @P0 BRA `(.L_x_95) ;  /* 0xfffffffc00e00947 */ /* 0x000fea000383ffff */
.L_x_94:
[----:B------:R-:W-:Y:S05]  /*0d30*/  @!P1 BRA `(.L_x_93) ;  /* 0x00000000008c9947 */ /* 0x000fea0003800000 */
[----:B------:R-:W-:Y:S02]  /*0d40*/  ISETP.GE.U32.AND P0, PT, R13, 0x8, PT ;  /* 0x000000080d00780c */ /* 0x000fe40003f06070 */
[----:B------:R-:W-:-:S04]  /*0d50*/  LOP3.LUT R7, R5, 0x7, RZ, 0xc0, !PT ;  /* 0x0000000705077812 */ /* 0x000fc800078ec0ff */
[----:B------:R-:W-:-:S07]  /*0d60*/  ISETP.NE.AND P1, PT, R7, RZ, PT ;  /* 0x000000ff0700720c */ /* 0x000fce0003f25270 */
[----:B------:R-:W-:Y:S01]  /*0d70*/  @P0 IMAD.MOV.U32 R8, RZ, RZ, 0x501502f9 ;  /* 0x501502f9ff080424 */ /* 0x000fe200078e00ff */
[C---:B------:R-:W-:Y:S01]  /*0d80*/  @P0 LEA R16, R6.reuse, R1, 0x2 ;  /* 0x0000000106100211 */ /* 0x040fe200078e10ff */
[----:B------:R-:W-:Y:S02]  /*0d90*/  @P0 VIADD R6, R6, 0x8 ;  /* 0x0000000806060836 */ /* 0x000fe40000000000 */
[--C-:B------:R-:W-:Y:S01]  /*0da0*/  IMAD.MOV.U32 R9, RZ, RZ, R8.reuse ;  /* 0x000000ffff097224 */ /* 0x100fe200078e0008 */
[----:B------:R-:W-:Y:S01]  /*0db0*/  MOV R13, R8 ;  /* 0x00000008000d7202 */ /* 0x000fe20000000f00 */
[--C-:B------:R-:W-:Y:S02]  /*0dc0*/  IMAD.MOV.U32 R10, RZ, RZ, R8.reuse ;  /* 0x000000ffff0a7224 */ /* 0x100fe400078e0008 */
[--C-:B------:R-:W-:Y:S02]  /*0dd0*/  IMAD.MOV.U32 R11, RZ, RZ, R8.reuse ;  /* 0x000000ffff0b7224 */ /* 0x100fe400078e0008 */
[----:B------:R-:W-:-:S02]  /*0de0*/  IMAD.MOV.U32 R12, RZ, RZ, R8 ;  /* 0x000000ffff0c7224 */ /* 0x000fc400078e0008 */
[--C-:B------:R-:W-:Y:S01]  /*0df0*/  IMAD.MOV.U32 R14, RZ, RZ, R8.reuse ;  /* 0x000000ffff0e7224 */ /* 0x100fe200078e0008 */
[----:B------:R1:W-:Y:S01]  /*0e00*/  @P0 STL.128 [R16], R8 ;  /* 0x0000000810000387 */ /* 0x0003e20000100c00 */
[----:B------:R-:W-:-:S05]  /*0e10*/  IMAD.MOV.U32 R15, RZ, RZ, R8 ;  /* 0x000000ffff0f7224 */ /* 0x000fca00078e0008 */
[----:B------:R1:W-:Y:S01]  /*0e20*/  @P0 STL.128 [R16+0x10], R12 ;  /* 0x0000100c10000387 */ /* 0x0003e20000100c00 */
[----:B------:R-:W-:Y:S05]  /*0e30*/  @!P1 BRA `(.L_x_93) ;  /* 0x00000000004c9947 */ /* 0x000fea0003800000 */
[----:B------:R-:W-:Y:S02]  /*0e40*/  ISETP.GE.U32.AND P0, PT, R7, 0x4, PT ;  /* 0x000000040700780c */ /* 0x000fe40003f06070 */
[----:B------:R-:W-:-:S04]  /*0e50*/  LOP3.LUT R5, R5, 0x3, RZ, 0xc0, !PT ;  /* 0x0000000305057812 */ /* 0x000fc800078ec0ff */
[----:B------:R-:W-:-:S07]  /*0e60*/  ISETP.NE.AND P1, PT, R5, RZ, PT ;  /* 0x000000ff0500720c */ /* 0x000fce0003f25270 */
[----:B-1----:R-:W-:Y:S01]  /*0e70*/  @P0 IMAD.MOV.U32 R8, RZ, RZ, 0x501502f9 ;  /* 0x501502f9ff080424 */ /* 0x002fe200078e00ff */
[C---:B------:R-:W-:Y:S01]  /*0e80*/  @P0 LEA R7, R6.reuse, R1, 0x2 ;  /* 0x0000000106070211 */ /* 0x040fe200078e10ff */
[----:B------:R-:W-:Y:S02]  /*0e90*/  @P0 VIADD R6, R6, 0x4 ;  /* 0x0000000406060836 */ /* 0x000fe40000000000 */
[--C-:B------:R-:W-:Y:S02]  /*0ea0*/  IMAD.MOV.U32 R9, RZ, RZ, R8.reuse ;  /* 0x000000ffff097224 */ /* 0x100fe400078e0008 */
[--C-:B------:R-:W-:Y:S02]  /*0eb0*/  IMAD.MOV.U32 R10, RZ, RZ, R8.reuse ;  /* 0x000000ffff0a7224 */ /* 0x100fe400078e0008 */
[----:B------:R-:W-:-:S05]  /*0ec0*/  IMAD.MOV.U32 R11, RZ, RZ, R8 ;  /* 0x000000ffff0b7224 */ /* 0x000fca00078e0008 */
[----:B------:R2:W-:Y:S01]  /*0ed0*/  @P0 STL.128 [R7], R8 ;  /* 0x0000000807000387 */ /* 0x0005e20000100c00 */
[----:B------:R-:W-:Y:S05]  /*0ee0*/  @!P1 BRA `(.L_x_93) ;  /* 0x0000000000209947 */ /* 0x000fea0003800000 */
[----:B------:R-:W-:Y:S01]  /*0ef0*/  IMAD R6, R6, 0x4, R1 ;  /* 0x0000000406067824 */ /* 0x000fe200078e0201 */
[----:B------:R-:W-:Y:S01]  /*0f00*/  IADD3 R5, PT, PT, -R5, RZ, RZ ;  /* 0x000000ff05057210 */ /* 0x000fe20007ffe1ff */
[----:B--2---:R-:W-:-:S07]  /*0f10*/  IMAD.MOV.U32 R7, RZ, RZ, 0x501502f9 ;  /* 0x501502f9ff077424 */ /* 0x004fce00078e00ff */
.L_x_96:
[----:B------:R-:W-:Y:S01]  /*0f20*/  VIADD R5, R5, 0x1 ;  /* 0x0000000105057836 */ /* 0x000fe20000000000 */
[----:B------:R1:W-:Y:S04]  /*0f30*/  STL [R6], R7 ;  /* 0x0000000706007387 */ /* 0x0003e80000100800 */
[----:B------:R-:W-:Y:S01]  /*0f40*/  ISETP.NE.AND P0, PT, R5, RZ, PT ;  /* 0x000000ff0500720c */ /* 0x000fe20003f05270 */
[----:B-1----:R-:W-:-:S12]  /*0f50*/  VIADD R6, R6, 0x4 ;  /* 0x0000000406067836 */ /* 0x002fd80000000000 */
[----:B------:R-:W-:Y:S05]  /*0f60*/  @P0 BRA `(.L_x_96) ;  /* 0xfffffffc00ec0947 */ /* 0x000fea000383ffff */
.L_x_93:
[----:B------:R-:W3:Y:S01]  /*0f70*/  LDCU UR4, c[0x0][0x3a0] ;  /* 0x00007400ff0477ac */ /* 0x000ee20008000800 */
[----:B------:R-:W-:Y:S01]  /*0f80*/  IMAD R6, R0, 0x4, R1 ;  /* 0x0000000400067824 */ /* 0x000fe200078e0201 */
[----:B---3--:R-:W-:-:S09]  /*0f90*/  UISETP.GE.AND UP0, UPT, UR4, 0x1, UPT ;  /* 0x000000010400788c */ /* 0x008fd2000bf06270 */
[----:B------:R-:W-:Y:S05]  /*0fa0*/  BRA.U !UP0, `(.L_x_97) ;  /* 0x00000001089c7547 */ /* 0x000fea000b800000 */
[----:B------:R-:W-:Y:S01]  /*0fb0*/  IADD3 R5, PT, PT, R0, -0x1, RZ ;  /* 0xffffffff00057810 */ /* 0x000fe20007ffe0ff */
[----:B------:R-:W-:-:S06]  /*0fc0*/  UMOV UR4, URZ ;  /* 0x000000ff00047c82 */ /* 0x000fcc0008000000 */
.L_x_103:
[----:B------:R-:W-:Y:S01]  /*0fd0*/  ISETP.NE.AND P0, PT, R2, UR4, PT ;  /* 0x0000000402007c0c */ /* 0x000fe2000bf05270 */
[----:B------:R-:W-:-:S12]  /*0fe0*/  BSSY.RECONVERGENT B0, `(.L_x_98) ;  /* 0x000001f000007945 */ /* 0x000fd80003800200 */
[----:B0--3--:R-:W-:Y:S05]  /*0ff0*/  @!P0 BRA `(.L_x_99) ;  /* 0x0000000000748947 */ /* 0x009fea0003800000 */
[----:B-12---:R-:W2:Y:S01]  /*1000*/  LDL R8, [R6+-0x4] ;  /* 0xfffffc0006087983 */ /* 0x006ea20000100800 */
[----:B------:R-:W-:-:S09]  /*1010*/  ULEA UR5, UR4, UR7, 0x2 ;  /* 0x0000000704057291 */ /* 0x000fd2000f8e10ff */
[----:B------:R-:W0:Y:S02]  /*1020*/  LDS R7, [UR5] ;  /* 0x00000005ff077984 */ /* 0x000e240008000800 */
[----:B0-----:R-:W-:-:S05]  /*1030*/  FADD R11, R4, -R7 ;  /* 0x80000007040b7221 */ /* 0x001fca0000000000 */
[----:B--2---:R-:W-:-:S13]  /*1040*/  FSETP.GEU.AND P0, PT, |R11|, R8, PT ;  /* 0x000000080b00720b */ /* 0x004fda0003f0e200 */
[----:B------:R-:W-:Y:S05]  /*1050*/  @P0 BRA `(.L_x_99) ;  /* 0x00000000005c0947 */ /* 0x000fea0003800000 */
[----:B------:R-:W-:Y:S01]  /*1060*/  ISETP.GE.AND P0, PT, R3, 0x2, PT ;  /* 0x000000020300780c */ /* 0x000fe20003f06270 */
[----:B------:R-:W-:-:S12]  /*1070*/  IMAD.MOV.U32 R8, RZ, RZ, R5 ;  /* 0x000000ffff087224 */ /* 0x000fd800078e0005 */
[----:B------:R-:W-:Y:S05]  /*1080*/  @!P0 BRA `(.L_x_100) ;  /* 0x0000000000448947 */ /* 0x000fea0003800000 */
[----:B------:R-:W-:Y:S01]  /*1090*/  BSSY.RECONVERGENT B1, `(.L_x_100) ;  /* 0x0000010000017945 */ /* 0x000fe20003800200 */
[----:B------:R-:W-:Y:S02]  /*10a0*/  IMAD.MOV.U32 R8, RZ, RZ, R5 ;  /* 0x000000ffff087224 */ /* 0x000fe400078e0005 */
[----:B------:R-:W-:-:S07]  /*10b0*/  IMAD.MOV.U32 R7, RZ, RZ, R0 ;  /* 0x000000ffff077224 */ /* 0x000fce00078e0000 */
.L_x_102:
[----:B------:R-:W-:-:S05]  /*10c0*/  VIADD R10, R7, 0xfffffffe ;  /* 0xfffffffe070a7836 */ /* 0x000fca0000000000 */
[----:B------:R-:W-:-:S05]  /*10d0*/  LEA R10, R10, R1, 0x2 ;  /* 0x000000010a0a7211 */ /* 0x000fca00078e10ff */
[----:B0-----:R-:W2:Y:S02]  /*10e0*/  LDL R12, [R10] ;  /* 0x000000000a0c7983 */ /* 0x001ea40000100800 */
[----:B--2---:R-:W-:-:S13]  /*10f0*/  FSETP.GEU.AND P0, PT, |R11|, R12, PT ;  /* 0x0000000c0b00720b */ /* 0x004fda0003f0e200 */
[----:B------:R-:W-:Y:S05]  /*1100*/  @P0 BRA `(.L_x_101) ;  /* 0x0000000000200947 */ /* 0x000fea0003800000 */
[C---:B------:R-:W-:Y:S01]  /*1110*/  IMAD R9, R8.reuse, 0x4, R1 ;  /* 0x0000000408097824 */ /* 0x040fe200078e0201 */
[C---:B------:R-:W-:Y:S01]  /*1120*/  ISETP.GT.AND P0, PT, R8.reuse, 0x1, PT ;  /* 0x000000010800780c */ /* 0x040fe20003f04270 */
[----:B------:R-:W-:Y:S02]  /*1130*/  VIADD R10, R8, 0xffffffff ;  /* 0xffffffff080a7836 */ /* 0x000fe40000000000 */
[----:B------:R-:W-:Y:S01]  /*1140*/  IMAD.MOV.U32 R7, RZ, RZ, R8 ;  /* 0x000000ffff077224 */ /* 0x000fe200078e0008 */
[----:B------:R0:W-:Y:S01]  /*1150*/  STL [R9], R12 ;  /* 0x0000000c09007387 */ /* 0x0001e20000100800 */
[----:B------:R-:W-:-:S08]  /*1160*/  IMAD.MOV.U32 R8, RZ, RZ, R10 ;  /* 0x000000ffff087224 */ /* 0x000fd000078e000a */
[----:B------:R-:W-:Y:S05]  /*1170*/  @P0 BRA `(.L_x_102) ;  /* 0xfffffffc00d00947 */ /* 0x000fea000383ffff */
[----:B------:R-:W-:-:S07]  /*1180*/  MOV R8, R10 ;  /* 0x0000000a00087202 */ /* 0x000fce0000000f00 */
.L_x_101:
[----:B------:R-:W-:Y:S05]  /*1190*/  BSYNC.RECONVERGENT B1 ;  /* 0x0000000000017941 */ /* 0x000fea0003800200 */
.L_x_100:
[----:B------:R-:W-:Y:S02]  /*11a0*/  IMAD R7, R8, 0x4, R1 ;  /* 0x0000000408077824 */ /* 0x000fe400078e0201 */
[----:B------:R-:W-:-:S05]  /*11b0*/  FADD R8, |R11|, -RZ ;  /* 0x800000ff0b087221 */ /* 0x000fca0000000200 */
[----:B------:R3:W-:Y:S02]  /*11c0*/  STL [R7], R8 ;  /* 0x0000000807007387 */ /* 0x0007e40000100800 */
.L_x_99:
[----:B------:R-:W-:Y:S05]  /*11d0*/  BSYNC.RECONVERGENT B0 ;  /* 0x0000000000007941 */ /* 0x000fea0003800200 */
.L_x_98:
[----:B------:R-:W4:Y:S01]  /*11e0*/  LDCU UR5, c[0x0][0x3a0] ;  /* 0x00007400ff0577ac */ /* 0x000f220008000800 */
[----:B------:R-:W-:-:S04]  /*11f0*/  UIADD3 UR4, UPT, UPT, UR4, 0x1, URZ ;  /* 0x0000000104047890 */ /* 0x000fc8000fffe0ff */
[----:B----4-:R-:W-:-:S09]  /*1200*/  UISETP.NE.AND UP0, UPT, UR4, UR5, UPT ;  /* 0x000000050400728c */ /* 0x010fd2000bf05270 */
[----:B------:R-:W-:Y:S05]  /*1210*/  BRA.U UP0, `(.L_x_103) ;  /* 0xfffffffd006c7547 */ /* 0x000fea000b83ffff */
.L_x_97:
[----:B--23--:R-:W2:Y:S01]  /*1220*/  LDL R7, [R6+-0x4] ;  /* 0xfffffc0006077983 */ /* 0x00cea20000100800 */
[----:B0-----:R-:W0:Y:S02]  /*1230*/  LDC.64 R4, c[0x0][0x390] ;  /* 0x0000e400ff047b82 */ /* 0x001e240000000a00 */
[----:B0-----:R-:W-:-:S05]  /*1240*/  IMAD.WIDE R2, R2, 0x4, R4 ;  /* 0x0000000402027825 */ /* 0x001fca00078e0204 */
[----:B--2---:R-:W-:Y:S01]  /*1250*/  STG.E desc[UR12][R2.64], R7 ;  /* 0x0000000702007986 */ /* 0x004fe2000c10190c */
[----:B------:R-:W-:Y:S05]  /*1260*/  EXIT ;  /* 0x000000000000794d */ /* 0x000fea0003800000 */
        .weak           $__internal_7_$__cuda_sm3x_div_rn_noftz_f32_slowpath
        .type           $__internal_7_$__cuda_sm3x_div_rn_noftz_f32_slowpath,@function
        .size           $__internal_7_$__cuda_sm3x_div_rn_noftz_f32_slowpath,(.L_x_123 - $__internal_7_$__cuda_sm3x_div_rn_noftz_f32_slowpath)
$__internal_7_$__cuda_sm3x_div_rn_noftz_f32_slowpath:
[----:B------:R-:W-:Y:S01]  /*1270*/  SHF.R.U32.HI R5, RZ, 0x17, R8 ;  /* 0x00000017ff057819 */ /* 0x000fe20000011608 */
[----:B------:R-:W-:Y:S01]  /*1280*/  BSSY.RECONVERGENT B1, `(.L_x_104) ;  /* 0x0000063000017945 */ /* 0x000fe20003800200 */
[----:B------:R-:W-:Y:S02]  /*1290*/  SHF.R.U32.HI R0, RZ, 0x17, R3 ;  /* 0x00000017ff007819 */ /* 0x000fe40000011603 */
[----:B------:R-:W-:Y:S02]  /*12a0*/  LOP3.LUT R5, R5, 0xff, RZ, 0xc0, !PT ;  /* 0x000000ff05057812 */ /* 0x000fe400078ec0ff */
[----:B------:R-:W-:-:S03]  /*12b0*/  LOP3.LUT R12, R0, 0xff, RZ, 0xc0, !PT ;  /* 0x000000ff000c7812 */ /* 0x000fc600078ec0ff */
[----:B------:R-:W-:Y:S02]  /*12c0*/  VIADD R9, R5, 0xffffffff ;  /* 0xffffffff05097836 */ /* 0x000fe40000000000 */
[----:B------:R-:W-:-:S03]  /*12d0*/  VIADD R10, R12, 0xffffffff ;  /* 0xffffffff0c0a7836 */ /* 0x000fc60000000000 */
[----:B------:R-:W-:-:S04]  /*12e0*/  ISETP.GT.U32.AND P0, PT, R9, 0xfd, PT ;  /* 0x000000fd0900780c */ /* 0x000fc80003f04070 */
[----:B------:R-:W-:-:S13]  /*12f0*/  ISETP.GT.U32.OR P0, PT, R10, 0xfd, P0 ;  /* 0x000000fd0a00780c */ /* 0x000fda0000704470 */
[----:B------:R-:W-:Y:S01]  /*1300*/  @!P0 IMAD.MOV.U32 R7, RZ, RZ, RZ ;  /* 0x000000ffff078224 */ /* 0x000fe200078e00ff */
[----:B------:R-:W-:Y:S06]  /*1310*/  @!P0 BRA `(.L_x_105) ;  /* 0x0000000000608947 */ /* 0x000fec0003800000 */
[----:B------:R-:W-:Y:S02]  /*1320*/  FSETP.GTU.FTZ.AND P0, PT, |R3|, +INF , PT ;  /* 0x7f8000000300780b */ /* 0x000fe40003f1c200 */
[----:B------:R-:W-:Y:S02]  /*1330*/  FSETP.GTU.FTZ.AND P1, PT, |R8|, +INF , PT ;  /* 0x7f8000000800780b */ /* 0x000fe40003f3c200 */
[----:B------:R-:W-:Y:S02]  /*1340*/  MOV R0, R8 ;  /* 0x0000000800007202 */ /* 0x000fe40000000f00 */
        /* <DEDUP_REMOVED lines=21> */
.L_x_105:
[----:B------:R-:W-:Y:S01]  /*14a0*/  LEA R9, R5, 0xc0800000, 0x17 ;  /* 0xc080000005097811 */ /* 0x000fe200078eb8ff */
[----:B------:R-:W-:Y:S04]  /*14b0*/  BSSY.RECONVERGENT B2, `(.L_x_110) ;  /* 0x0000036000027945 */ /* 0x000fe80003800200 */
[----:B------:R-:W-:Y:S01]  /*14c0*/  IMAD.IADD R9, R8, 0x1, -R9 ;  /* 0x0000000108097824 */ /* 0x000fe200078e0a09 */
[----:B------:R-:W-:-:S03]  /*14d0*/  IADD3 R8, PT, PT, R12, -0x7f, RZ ;  /* 0xffffff810c087810 */ /* 0x000fc60007ffe0ff */
[----:B------:R-:W0:Y:S01]  /*14e0*/  MUFU.RCP R10, R9 ;  /* 0x00000009000a7308 */ /* 0x000e220000001000 */
[----:B------:R-:W-:Y:S01]  /*14f0*/  FADD.FTZ R11, -R9, -RZ ;  /* 0x800000ff090b7221 */ /* 0x000fe20000010100 */
[C---:B------:R-:W-:Y:S01]  /*1500*/  IMAD R0, R8.reuse, -0x800000, R3 ;  /* 0xff80000008007824 */ /* 0x040fe200078e0203 */
[----:B------:R-:W-:-:S05]  /*1510*/  IADD3 R8, PT, PT, R8, 0x7f, -R5 ;  /* 0x0000007f08087810 */ /* 0x000fca0007ffe805 */
[----:B------:R-:W-:Y:S02]  /*1520*/  IMAD.IADD R8, R8, 0x1, R7 ;  /* 0x0000000108087824 */ /* 0x000fe400078e0207 */
        /* <DEDUP_REMOVED lines=21> */
[CCC-:B------:R-:W-:Y:S01]  /*1680*/  FFMA.RM R8, R12.reuse, R10.reuse, R13.reuse ;  /* 0x0000000a0c087223 */ /* 0x1c0fe2000000400d */
[C---:B------:R-:W-:Y:S02]  /*1690*/  ISETP.NE.AND P2, PT, R7.reuse, RZ, PT ;  /* 0x000000ff0700720c */ /* 0x040fe40003f45270 */
[----:B------:R-:W-:Y:S02]  /*16a0*/  ISETP.NE.AND P1, PT, R7, RZ, PT ;  /* 0x000000ff0700720c */ /* 0x000fe40003f25270 */
[----:B------:R-:W-:Y:S01]  /*16b0*/  LOP3.LUT R5, R3, 0x7fffff, RZ, 0xc0, !PT ;  /* 0x007fffff03057812 */ /* 0x000fe200078ec0ff */
[----:B------:R-:W-:Y:S01]  /*16c0*/  FFMA.RP R3, R12, R10, R13 ;  /* 0x0000000a0c037223 */ /* 0x000fe2000000800d */
[C---:B------:R-:W-:Y:S01]  /*16d0*/  VIADD R10, R7.reuse, 0x20 ;  /* 0x00000020070a7836 */ /* 0x040fe20000000000 */
[----:B------:R-:W-:Y:S02]  /*16e0*/  IADD3 R7, PT, PT, -R7, RZ, RZ ;  /* 0x000000ff07077210 */ /* 0x000fe40007ffe1ff */
        /* <DEDUP_REMOVED lines=14> */
.L_x_112:
[----:B------:R-:W-:-:S04]  /*17d0*/  LOP3.LUT R0, R0, 0x80000000, RZ, 0xc0, !PT ;  /* 0x8000000000007812 */ /* 0x000fc800078ec0ff */
[----:B------:R-:W-:Y:S01]  /*17e0*/  LOP3.LUT R0, R0, 0x7f800000, RZ, 0xfc, !PT ;  /* 0x7f80000000007812 */ /* 0x000fe200078efcff */
[----:B------:R-:W-:Y:S06]  /*17f0*/  BRA `(.L_x_113) ;  /* 0x0000000000047947 */ /* 0x000fec0003800000 */
.L_x_111:
[----:B------:R-:W-:-:S07]  /*1800*/  IMAD R0, R8, 0x800000, R0 ;  /* 0x0080000008007824 */ /* 0x000fce00078e0200 */
.L_x_113:
[----:B------:R-:W-:Y:S05]  /*1810*/  BSYNC.RECONVERGENT B2 ;  /* 0x0000000000027941 */ /* 0x000fea0003800200 */
.L_x_110:
[----:B------:R-:W-:Y:S05]  /*1820*/  BRA `(.L_x_114) ;  /* 0x0000000000207947 */ /* 0x000fea0003800000 */
.L_x_109:
[----:B------:R-:W-:-:S04]  /*1830*/  LOP3.LUT R0, R8, 0x80000000, R3, 0x48, !PT ;  /* 0x8000000008007812 */ /* 0x000fc800078e4803 */
[----:B------:R-:W-:Y:S01]  /*1840*/  LOP3.LUT R0, R0, 0x7f800000, RZ, 0xfc, !PT ;  /* 0x7f80000000007812 */ /* 0x000fe200078efcff */
[----:B------:R-:W-:Y:S06]  /*1850*/  BRA `(.L_x_114) ;  /* 0x0000000000147947 */ /* 0x000fec0003800000 */
.L_x_108:
[----:B------:R-:W-:Y:S01]  /*1860*/  LOP3.LUT R0, R8, 0x80000000, R3, 0x48, !PT ;  /* 0x8000000008007812 */ /* 0x000fe200078e4803 */
[----:B------:R-:W-:Y:S06]  /*1870*/  BRA `(.L_x_114) ;  /* 0x00000000000c7947 */ /* 0x000fec0003800000 */
.L_x_107:
[----:B------:R-:W0:Y:S01]  /*1880*/  MUFU.RSQ R0, -QNAN ;  /* 0xffc0000000007908 */ /* 0x000e220000001400 */
[----:B------:R-:W-:Y:S05]  /*1890*/  BRA `(.L_x_114) ;  /* 0x0000000000047947 */ /* 0x000fea0003800000 */
.L_x_106:
[----:B------:R-:W-:-:S07]  /*18a0*/  FADD.FTZ R0, R3, R0 ;  /* 0x0000000003007221 */ /* 0x000fce0000010000 */
.L_x_114:
[----:B------:R-:W-:Y:S05]  /*18b0*/  BSYNC.RECONVERGENT B1 ;  /* 0x0000000000017941 */ /* 0x000fea0003800200 */
.L_x_104:
[----:B------:R-:W-:-:S04]  /*18c0*/  IMAD.MOV.U32 R7, RZ, RZ, 0x0 ;  /* 0x00000000ff077424 */ /* 0x000fc800078e00ff */
[----:B0-----:R-:W-:Y:S05]  /*18d0*/  RET.REL.NODEC R6 `(_Z25svpf_local_density_kernelPKfPfS1_fii) ;  /* 0xffffffe406c87950 */ /* 0x001fea0003c3ffff */
.L_x_115:
        /* <DEDUP_REMOVED lines=10> */
.L_x_123:


//--------------------- .nv.global.init           --------------------------
	.section	.nv.global.init,"aw",@progbits
	.align	4
.nv.global.init:
	.type		mrg32k3aM1SubSeq,@object
	.size		mrg32k3aM1SubSeq,(mrg32k3aM2SubSeq - mrg32k3aM1SubSeq)
mrg32k3aM1SubSeq:
        /*0000*/ 	.byte	0x0b, 0xcc, 0xee, 0x04, 0x73, 0x29, 0x8b, 0x6f, 0xf6, 0x53, 0x03, 0xf6, 0x23, 0xf6, 0xea, 0xda
        /* <DEDUP_REMOVED lines=125> */
	.type		mrg32k3aM2SubSeq,@object
	.size		mrg32k3aM2SubSeq,(mrg32k3aM1 - mrg32k3aM2SubSeq)
mrg32k3aM2SubSeq:
        /* <DEDUP_REMOVED lines=126> */
	.type		mrg32k3aM1,@object
	.size		mrg32k3aM1,(mrg32k3aM1Seq - mrg32k3aM1)
mrg32k3aM1:
        /* <DEDUP_REMOVED lines=144> */
	.type		mrg32k3aM1Seq,@object
	.size		mrg32k3aM1Seq,(mrg32k3aM2 - mrg32k3aM1Seq)
mrg32k3aM1Seq:
        /* <DEDUP_REMOVED lines=144> */
	.type		mrg32k3aM2,@object
	.size		mrg32k3aM2,(mrg32k3aM2Seq - mrg32k3aM2)
mrg32k3aM2:
        /* <DEDUP_REMOVED lines=144> */
	.type		mrg32k3aM2Seq,@object
	.size		mrg32k3aM2Seq,(precalc_xorwow_matrix - mrg32k3aM2Seq)
mrg32k3aM2Seq:
        /* <DEDUP_REMOVED lines=144> */
	.type		precalc_xorwow_matrix,@object
	.size		precalc_xorwow_matrix,(precalc_xorwow_offset_matrix - precalc_xorwow_matrix)
precalc_xorwow_matrix:
        /* <DEDUP_REMOVED lines=6400> */
	.type		precalc_xorwow_offset_matrix,@object
	.size		precalc_xorwow_offset_matrix,(.L_1 - precalc_xorwow_offset_matrix)
precalc_xorwow_offset_matrix:
        /* <DEDUP_REMOVED lines=6400> */
.L_1:


//--------------------- .nv.shared._ZN3cub18CUB_300001_SM_10006detail11EmptyKernelIvEEvv --------------------------
	.section	.nv.shared._ZN3cub18CUB_300001_SM_10006detail11EmptyKernelIvEEvv,"aw",@nobits
	.sectionflags	@""
	.align	16
	.zero		1024


//--------------------- .nv.shared.reserved.0     --------------------------
	.section	.nv.shared.reserved.0,"aw",@nobits
	.weak		__nv_reservedSMEM_offset_0_alias
	.size		__nv_reservedSMEM_offset_0_alias, 0, 64
	.other		__nv_reservedSMEM_offset_0_alias,@"STO_CUDA_RESERVED_SHARED STV_DEFAULT"
__nv_reservedSMEM_offset_0_alias:
	.zero		0
	.zero		64


//--------------------- .nv.global                --------------------------
	.section	.nv.global,"aw",@nobits
.nv.global:
	.type		_ZN34_INTERNAL_7eca7432_4_k_cu_5da7f23a6thrust24THRUST_300001_SM_1000_NS12placeholders2_5E,@object
	.size		_ZN34_INTERNAL_7eca7432_4_k_cu_5da7f23a6thrust24THRUST_300001_SM_1000_NS12placeholders2_5E,(_ZN34_INTERNAL_7eca7432_4_k_cu_5da7f23a4cuda3std3__45__cpo6cbeginE - _ZN34_INTERNAL_7eca7432_4_k_cu_5da7f23a6thrust24THRUST_300001_SM_1000_NS12placeholders2_5E)
_ZN34_INTERNAL_7eca7432_4_k_cu_5da7f23a6thrust24THRUST_300001_SM_1000_NS12placeholders2_5E:
	.zero		1
	.type		_ZN34_INTERNAL_7eca7432_4_k_cu_5da7f23a4cuda3std3__45__cpo6cbeginE,@object
	.size		_ZN34_INTERNAL_7eca7432_4_k_cu_5da7f23a4cuda3std3__45__cpo6cbeginE,(_ZN34_INTERNAL_7eca7432_4_k_cu_5da7f23a4cuda3std6ranges3__45__cpo6cbeginE - _ZN34_INTERNAL_7eca7432_4_k_cu_5da7f23a4cuda3std3__45__cpo6cbeginE)
_ZN34_INTERNAL_7eca7432_4_k_cu_5da7f23a4cuda3std3__45__cpo6cbeginE:
	.zero		1
	.type		_ZN34_INTERNAL_7eca7432_4_k_cu_5da7f23a4cuda3std6ranges3__45__cpo6cbeginE,@object
	.size		_ZN34_INTERNAL_7eca7432_4_k_cu_5da7f23a4cuda3std6ranges3__45__cpo6cbeginE,(_ZN34_INTERNAL_7eca7432_4_k_cu_5da7f23a4cuda3std3__48in_placeE - _ZN34_INTERNAL_7eca7432_4_k_cu_5da7f23a4cuda3std6ranges3__45__cpo6cbeginE)
_ZN34_INTERNAL_7eca7432_4_k_cu_5da7f23a4cuda3std6ranges3__45__cpo6cbeginE:
	.zero		1
	.type		_ZN34_INTERNAL_7eca7432_4_k_cu_5da7f23a4cuda3std3__48in_placeE,@object
	.size		_ZN34_INTERNAL_7eca7432_4_k_cu_5da7f23a4cuda3std3__48in_placeE,(_ZN34_INTERNAL_7eca7432_4_k_cu_5da7f23a4cuda3std6ranges3__45__cpo4sizeE - _ZN34_INTERNAL_7eca7432_4_k_cu_5da7f23a4cuda3std3__48in_placeE)
_ZN34_INTERNAL_7eca7432_4_k_cu_5da7f23a4cuda3std3__48in_placeE:
	.zero		1
	.type		_ZN34_INTERNAL_7eca7432_4_k_cu_5da7f23a4cuda3std6ranges3__45__cpo4sizeE,@object
	.size		_ZN34_INTERNAL_7eca7432_4_k_cu_5da7f23a4cuda3std6ranges3__45__cpo4sizeE,(_ZN34_INTERNAL_7eca7432_4_k_cu_5da7f23a6thrust24THRUST_300001_SM_1000_NS12placeholders2_9E - _ZN34_INTERNAL_7eca7432_4_k_cu_5da7f23a4cuda3std6ranges3__45__cpo4sizeE)
_ZN34_INTERNAL_7eca7432_4_k_cu_5da7f23a4cuda3std6ranges3__45__cpo4sizeE:
	.zero		1
	.type		_ZN34_INTERNAL_7eca7432_4_k_cu_5da7f23a6thrust24THRUST_300001_SM_1000_NS12placeholders2_9E,@object
	.size		_ZN34_INTERNAL_7eca7432_4_k_cu_5da7f23a6thrust24THRUST_300001_SM_1000_NS12placeholders2_9E,(_ZN34_INTERNAL_7eca7432_4_k_cu_5da7f23a4cuda3std3__45__cpo7crbeginE - _ZN34_INTERNAL_7eca7432_4_k_cu_5da7f23a6thrust24THRUST_300001_SM_1000_NS12placeholders2_9E)
_ZN34_INTERNAL_7eca7432_4_k_cu_5da7f23a6thrust24THRUST_300001_SM_1000_NS12placeholders2_9E:
	.zero		1
	.type		_ZN34_INTERNAL_7eca7432_4_k_cu_5da7f23a4cuda3std3__45__cpo7crbeginE,@object
	.size		_ZN34_INTERNAL_7eca7432_4_k_cu_5da7f23a4cuda3std3__45__cpo7crbeginE,(_ZN34_INTERNAL_7eca7432_4_k_cu_5da7f23a4cuda3std6ranges3__45__cpo4nextE - _ZN34_INTERNAL_7eca7432_4_k_cu_5da7f23a4cuda3std3__45__cpo7crbeginE)
_ZN34_INTERNAL_7eca7432_4_k_cu_5da7f23a4cuda3std3__45__cpo7crbeginE:
	.zero		1
	.type		_ZN34_INTERNAL_7eca7432_4_k_cu_5da7f23a4cuda3std6ranges3__45__cpo4nextE,@object
	.size		_ZN34_INTERNAL_7eca7432_4_k_cu_5da7f23a4cuda3std6ranges3__45__cpo4nextE,(_ZN34_INTERNAL_7eca7432_4_k_cu_5da7f23a4cuda3std6ranges3__45__cpo4swapE - _ZN34_INTERNAL_7eca7432_4_k_cu_5da7f23a4cuda3std6ranges3__45__cpo4nextE)
_ZN34_INTERNAL_7eca7432_4_k_cu_5da7f23a4cuda3std6ranges3__45__cpo4nextE:
	.zero		1
	.type		_ZN34_INTERNAL_7eca7432_4_k_cu_5da7f23a4cuda3std6ranges3__45__cpo4swapE,@object
	.size		_ZN34_INTERNAL_7eca7432_4_k_cu_5da7f23a4cuda3std6ranges3__45__cpo4swapE,(_ZN34_INTERNAL_7eca7432_4_k_cu_5da7f23a6thrust24THRUST_300001_SM_1000_NS12placeholders2_1E - _ZN34_INTERNAL_7eca7432_4_k_cu_5da7f23a4cuda3std6ranges3__45__cpo4swapE)
_ZN34_INTERNAL_7eca7432_4_k_cu_5da7f23a4cuda3std6ranges3__45__cpo4swapE:
	.zero		1
	.type		_ZN34_INTERNAL_7eca7432_4_k_cu_5da7f23a6thrust24THRUST_300001_SM_1000_NS12placeholders2_1E,@object
	.size		_ZN34_INTERNAL_7eca7432_4_k_cu_5da7f23a6thrust24THRUST_300001_SM_1000_NS12placeholders2_1E,(_ZN34_INTERNAL_7eca7432_4_k_cu_5da7f23a6thrust24THRUST_300001_SM_1000_NS12placeholders2_3E - _ZN34_INTERNAL_7eca7432_4_k_cu_5da7f23a6thrust24THRUST_300001_SM_1000_NS12placeholders2_1E)
_ZN34_INTERNAL_7eca7432_4_k_cu_5da7f23a6thrust24THRUST_300001_SM_1000_NS12placeholders2_1E:
	.zero		1
	.type		_ZN34_INTERNAL_7eca7432_4_k_cu_5da7f23a6thrust24THRUST_300001_SM_1000_NS12placeholders2_3E,@object
	.size		_ZN34_INTERNAL_7eca7432_4_k_cu_5da7f23a6thrust24THRUST_300001_SM_1000_NS12placeholders2_3E,(_ZN34_INTERNAL_7eca7432_4_k_cu_5da7f23a4cuda3std3__45__cpo5beginE - _ZN34_INTERNAL_7eca7432_4_k_cu_5da7f23a6thrust24THRUST_300001_SM_1000_NS12placeholders2_3E)
_ZN34_INTERNAL_7eca7432_4_k_cu_5da7f23a6thrust24THRUST_300001_SM_1000_NS12placeholders2_3E:
	.zero		1
	.type		_ZN34_INTERNAL_7eca7432_4_k_cu_5da7f23a4cuda3std3__45__cpo5beginE,@object
	.size		_ZN34_INTERNAL_7eca7432_4_k_cu_5da7f23a4cuda3std3__45__cpo5beginE,(_ZN34_INTERNAL_7eca7432_4_k_cu_5da7f23a4cuda3std6ranges3__45__cpo5beginE - _ZN34_INTERNAL_7eca7432_4_k_cu_5da7f23a4cuda3std3__45__cpo5beginE)
_ZN34_INTERNAL_7eca7432_4_k_cu_5da7f23a4cuda3std3__45__cpo5beginE:
	.zero		1
	.type		_ZN34_INTERNAL_7eca7432_4_k_cu_5da7f23a4cuda3std6ranges3__45__cpo5beginE,@object
	.size		_ZN34_INTERNAL_7eca7432_4_k_cu_5da7f23a4cuda3std6ranges3__45__cpo5beginE,(_ZN34_INTERNAL_7eca7432_4_k_cu_5da7f23a4cuda3std3__436_GLOBAL__N__7eca7432_4_k_cu_5da7f23a6ignoreE - _ZN34_INTERNAL_7eca7432_4_k_cu_5da7f23a4cuda3std6ranges3__45__cpo5beginE)
_ZN34_INTERNAL_7eca7432_4_k_cu_5da7f23a4cuda3std6ranges3__45__cpo5beginE:
	.zero		1
	.type		_ZN34_INTERNAL_7eca7432_4_k_cu_5da7f23a4cuda3std3__436_GLOBAL__N__7eca7432_4_k_cu_5da7f23a6ignoreE,@object
	.size		_ZN34_INTERNAL_7eca7432_4_k_cu_5da7f23a4cuda3std3__436_GLOBAL__N__7eca7432_4_k_cu_5da7f23a6ignoreE,(_ZN34_INTERNAL_7eca7432_4_k_cu_5da7f23a4cuda3std6ranges3__45__cpo4dataE - _ZN34_INTERNAL_7eca7432_4_k_cu_5da7f23a4cuda3std3__436_GLOBAL__N__7eca7432_4_k_cu_5da7f23a6ignoreE)
_ZN34_INTERNAL_7eca7432_4_k_cu_5da7f23a4cuda3std3__436_GLOBAL__N__7eca7432_4_k_cu_5da7f23a6ignoreE:
	.zero		1
	.type		_ZN34_INTERNAL_7eca7432_4_k_cu_5da7f23a4cuda3std6ranges3__45__cpo4dataE,@object
	.size		_ZN34_INTERNAL_7eca7432_4_k_cu_5da7f23a4cuda3std6ranges3__45__cpo4dataE,(_ZN34_INTERNAL_7eca7432_4_k_cu_5da7f23a6thrust24THRUST_300001_SM_1000_NS12placeholders2_7E - _ZN34_INTERNAL_7eca7432_4_k_cu_5da7f23a4cuda3std6ranges3__45__cpo4dataE)
_ZN34_INTERNAL_7eca7432_4_k_cu_5da7f23a4cuda3std6ranges3__45__cpo4dataE:
	.zero		1
	.type		_ZN34_INTERNAL_7eca7432_4_k_cu_5da7f23a6thrust24THRUST_300001_SM_1000_NS12placeholders2_7E,@object
	.size		_ZN34_INTERNAL_7eca7432_4_k_cu_5da7f23a6thrust24THRUST_300001_SM_1000_NS12placeholders2_7E,(_ZN34_INTERNAL_7eca7432_4_k_cu_5da7f23a4cuda3std3__45__cpo6rbeginE - _ZN34_INTERNAL_7eca7432_4_k_cu_5da7f23a6thrust24THRUST_300001_SM_1000_NS12placeholders2_7E)
_ZN34_INTERNAL_7eca7432_4_k_cu_5da7f23a6thrust24THRUST_300001_SM_1000_NS12placeholders2_7E:
	.zero		1
	.type		_ZN34_INTERNAL_7eca7432_4_k_cu_5da7f23a4cuda3std3__45__cpo6rbeginE,@object
	.size		_ZN34_INTERNAL_7eca7432_4_k_cu_5da7f23a4cuda3std3__45__cpo6rbeginE,(_ZN34_INTERNAL_7eca7432_4_k_cu_5da7f23a4cuda3std6ranges3__45__cpo7advanceE - _ZN34_INTERNAL_7eca7432_4_k_cu_5da7f23a4cuda3std3__45__cpo6rbeginE)
_ZN34_INTERNAL_7eca7432_4_k_cu_5da7f23a4cuda3std3__45__cpo6rbeginE:
	.zero		1
	.type		_ZN34_INTERNAL_7eca7432_4_k_cu_5da7f23a4cuda3std6ranges3__45__cpo7advanceE,@object
	.size		_ZN34_INTERNAL_7eca7432_4_k_cu_5da7f23a4cuda3std6ranges3__45__cpo7advanceE,(_ZN34_INTERNAL_7eca7432_4_k_cu_5da7f23a4cuda3std3__47nulloptE - _ZN34_INTERNAL_7eca7432_4_k_cu_5da7f23a4cuda3std6ranges3__45__cpo7advanceE)
_ZN34_INTERNAL_7eca7432_4_k_cu_5da7f23a4cuda3std6ranges3__45__cpo7advanceE:
	.zero		1
	.type		_ZN34_INTERNAL_7eca7432_4_k_cu_5da7f23a4cuda3std3__47nulloptE,@object
	.size		_ZN34_INTERNAL_7eca7432_4_k_cu_5da7f23a4cuda3std3__47nulloptE,(_ZN34_INTERNAL_7eca7432_4_k_cu_5da7f23a4cuda3std6ranges3__45__cpo8distanceE - _ZN34_INTERNAL_7eca7432_4_k_cu_5da7f23a4cuda3std3__47nulloptE)
_ZN34_INTERNAL_7eca7432_4_k_cu_5da7f23a4cuda3std3__47nulloptE:
	.zero		1
	.type		_ZN34_INTERNAL_7eca7432_4_k_cu_5da7f23a4cuda3std6ranges3__45__cpo8distanceE,@object
	.size		_ZN34_INTERNAL_7eca7432_4_k_cu_5da7f23a4cuda3std6ranges3__45__cpo8distanceE,(_ZN34_INTERNAL_7eca7432_4_k_cu_5da7f23a6thrust24THRUST_300001_SM_1000_NS12placeholders2_6E - _ZN34_INTERNAL_7eca7432_4_k_cu_5da7f23a4cuda3std6ranges3__45__cpo8distanceE)
_ZN34_INTERNAL_7eca7432_4_k_cu_5da7f23a4cuda3std6ranges3__45__cpo8distanceE:
	.zero		1
	.type		_ZN34_INTERNAL_7eca7432_4_k_cu_5da7f23a6thrust24THRUST_300001_SM_1000_NS12placeholders2_6E,@object
	.size		_ZN34_INTERNAL_7eca7432_4_k_cu_5da7f23a6thrust24THRUST_300001_SM_1000_NS12placeholders2_6E,(_ZN34_INTERNAL_7eca7432_4_k_cu_5da7f23a4cuda3std3__45__cpo4cendE - _ZN34_INTERNAL_7eca7432_4_k_cu_5da7f23a6thrust24THRUST_300001_SM_1000_NS12placeholders2_6E)
_ZN34_INTERNAL_7eca7432_4_k_cu_5da7f23a6thrust24THRUST_300001_SM_1000_NS12placeholders2_6E:
	.zero		1
	.type		_ZN34_INTERNAL_7eca7432_4_k_cu_5da7f23a4cuda3std3__45__cpo4cendE,@object
	.size		_ZN34_INTERNAL_7eca7432_4_k_cu_5da7f23a4cuda3std3__45__cpo4cendE,(_ZN34_INTERNAL_7eca7432_4_k_cu_5da7f23a4cuda3std6ranges3__45__cpo4cendE - _ZN34_INTERNAL_7eca7432_4_k_cu_5da7f23a4cuda3std3__45__cpo4cendE)
_ZN34_INTERNAL_7eca7432_4_k_cu_5da7f23a4cuda3std3__45__cpo4cendE:
	.zero		1
	.type		_ZN34_INTERNAL_7eca7432_4_k_cu_5da7f23a4cuda3std6ranges3__45__cpo4cendE,@object
	.size		_ZN34_INTERNAL_7eca7432_4_k_cu_5da7f23a4cuda3std6ranges3__45__cpo4cendE,(_ZN34_INTERNAL_7eca7432_4_k_cu_5da7f23a4cuda3std3__420unreachable_sentinelE - _ZN34_INTERNAL_7eca7432_4_k_cu_5da7f23a4cuda3std6ranges3__45__cpo4cendE)
_ZN34_INTERNAL_7eca7432_4_k_cu_5da7f23a4cuda3std6ranges3__45__cpo4cendE:
	.zero		1
	.type		_ZN34_INTERNAL_7eca7432_4_k_cu_5da7f23a4cuda3std3__420unreachable_sentinelE,@object
	.size		_ZN34_INTERNAL_7eca7432_4_k_cu_5da7f23a4cuda3std3__420unreachable_sentinelE,(_ZN34_INTERNAL_7eca7432_4_k_cu_5da7f23a4cuda3std6ranges3__45__cpo5ssizeE - _ZN34_INTERNAL_7eca7432_4_k_cu_5da7f23a4cuda3std3__420unreachable_sentinelE)
_ZN34_INTERNAL_7eca7432_4_k_cu_5da7f23a4cuda3std3__420unreachable_sentinelE:
	.zero		1
	.type		_ZN34_INTERNAL_7eca7432_4_k_cu_5da7f23a4cuda3std6ranges3__45__cpo5ssizeE,@object
	.size		_ZN34_INTERNAL_7eca7432_4_k_cu_5da7f23a4cuda3std6ranges3__45__cpo5ssizeE,(_ZN34_INTERNAL_7eca7432_4_k_cu_5da7f23a6thrust24THRUST_300001_SM_1000_NS12placeholders3_10E - _ZN34_INTERNAL_7eca7432_4_k_cu_5da7f23a4cuda3std6ranges3__45__cpo5ssizeE)
_ZN34_INTERNAL_7eca7432_4_k_cu_5da7f23a4cuda3std6ranges3__45__cpo5ssizeE:
	.zero		1
	.type		_ZN34_INTERNAL_7eca7432_4_k_cu_5da7f23a6thrust24THRUST_300001_SM_1000_NS12placeholders3_10E,@object
	.size		_ZN34_INTERNAL_7eca7432_4_k_cu_5da7f23a6thrust24THRUST_300001_SM_1000_NS12placeholders3_10E,(_ZN34_INTERNAL_7eca7432_4_k_cu_5da7f23a4cuda3std3__45__cpo5crendE - _ZN34_INTERNAL_7eca7432_4_k_cu_5da7f23a6thrust24THRUST_300001_SM_1000_NS12placeholders3_10E)
_ZN34_INTERNAL_7eca7432_4_k_cu_5da7f23a6thrust24THRUST_300001_SM_1000_NS12placeholders3_10E:
	.zero		1
	.type		_ZN34_INTERNAL_7eca7432_4_k_cu_5da7f23a4cuda3std3__45__cpo5crendE,@object
	.size		_ZN34_INTERNAL_7eca7432_4_k_cu_5da7f23a4cuda3std3__45__cpo5crendE,(_ZN34_INTERNAL_7eca7432_4_k_cu_5da7f23a4cuda3std6ranges3__45__cpo4prevE - _ZN34_INTERNAL_7eca7432_4_k_cu_5da7f23a4cuda3std3__45__cpo5crendE)
_ZN34_INTERNAL_7eca7432_4_k_cu_5da7f23a4cuda3std3__45__cpo5crendE:
	.zero		1
	.type		_ZN34_INTERNAL_7eca7432_4_k_cu_5da7f23a4cuda3std6ranges3__45__cpo4prevE,@object
	.size		_ZN34_INTERNAL_7eca7432_4_k_cu_5da7f23a4cuda3std6ranges3__45__cpo4prevE,(_ZN34_INTERNAL_7eca7432_4_k_cu_5da7f23a4cuda3std6ranges3__45__cpo9iter_moveE - _ZN34_INTERNAL_7eca7432_4_k_cu_5da7f23a4cuda3std6ranges3__45__cpo4prevE)
_ZN34_INTERNAL_7eca7432_4_k_cu_5da7f23a4cuda3std6ranges3__45__cpo4prevE:
	.zero		1
	.type		_ZN34_INTERNAL_7eca7432_4_k_cu_5da7f23a4cuda3std6ranges3__45__cpo9iter_moveE,@object
	.size		_ZN34_INTERNAL_7eca7432_4_k_cu_5da7f23a4cuda3std6ranges3__45__cpo9iter_moveE,(_ZN34_INTERNAL_7eca7432_4_k_cu_5da7f23a6thrust24THRUST_300001_SM_1000_NS12placeholders2_2E - _ZN34_INTERNAL_7eca7432_4_k_cu_5da7f23a4cuda3std6ranges3__45__cpo9iter_moveE)
_ZN34_INTERNAL_7eca7432_4_k_cu_5da7f23a4cuda3std6ranges3__45__cpo9iter_moveE:
	.zero		1
	.type		_ZN34_INTERNAL_7eca7432_4_k_cu_5da7f23a6thrust24THRUST_300001_SM_1000_NS12placeholders2_2E,@object
	.size		_ZN34_INTERNAL_7eca7432_4_k_cu_5da7f23a6thrust24THRUST_300001_SM_1000_NS12placeholders2_2E,(_ZN34_INTERNAL_7eca7432_4_k_cu_5da7f23a6thrust24THRUST_300001_SM_1000_NS12placeholders2_4E - _ZN34_INTERNAL_7eca7432_4_k_cu_5da7f23a6thrust24THRUST_300001_SM_1000_NS12placeholders2_2E)
_ZN34_INTERNAL_7eca7432_4_k_cu_5da7f23a6thrust24THRUST_300001_SM_1000_NS12placeholders2_2E:
	.zero		1
	.type		_ZN34_INTERNAL_7eca7432_4_k_cu_5da7f23a6thrust24THRUST_300001_SM_1000_NS12placeholders2_4E,@object
	.size		_ZN34_INTERNAL_7eca7432_4_k_cu_5da7f23a6thrust24THRUST_300001_SM_1000_NS12placeholders2_4E,(_ZN34_INTERNAL_7eca7432_4_k_cu_5da7f23a4cuda3std3__45__cpo3endE - _ZN34_INTERNAL_7eca7432_4_k_cu_5da7f23a6thrust24THRUST_300001_SM_1000_NS12placeholders2_4E)
_ZN34_INTERNAL_7eca7432_4_k_cu_5da7f23a6thrust24THRUST_300001_SM_1000_NS12placeholders2_4E:
	.zero		1
	.type		_ZN34_INTERNAL_7eca7432_4_k_cu_5da7f23a4cuda3std3__45__cpo3endE,@object
	.size		_ZN34_INTERNAL_7eca7432_4_k_cu_5da7f23a4cuda3std3__45__cpo3endE,(_ZN34_INTERNAL_7eca7432_4_k_cu_5da7f23a4cuda3std6ranges3__45__cpo3endE - _ZN34_INTERNAL_7eca7432_4_k_cu_5da7f23a4cuda3std3__45__cpo3endE)
_ZN34_INTERNAL_7eca7432_4_k_cu_5da7f23a4cuda3std3__45__cpo3endE:
	.zero		1
	.type		_ZN34_INTERNAL_7eca7432_4_k_cu_5da7f23a4cuda3std6ranges3__45__cpo3endE,@object
	.size		_ZN34_INTERNAL_7eca7432_4_k_cu_5da7f23a4cuda3std6ranges3__45__cpo3endE,(_ZN34_INTERNAL_7eca7432_4_k_cu_5da7f23a4cuda3std3__419piecewise_constructE - _ZN34_INTERNAL_7eca7432_4_k_cu_5da7f23a4cuda3std6ranges3__45__cpo3endE)
_ZN34_INTERNAL_7eca7432_4_k_cu_5da7f23a4cuda3std6ranges3__45__cpo3endE:
	.zero		1
	.type		_ZN34_INTERNAL_7eca7432_4_k_cu_5da7f23a4cuda3std3__419piecewise_constructE,@object
	.size		_ZN34_INTERNAL_7eca7432_4_k_cu_5da7f23a4cuda3std3__419piecewise_constructE,(_ZN34_INTERNAL_7eca7432_4_k_cu_5da7f23a4cuda3std6ranges3__45__cpo5cdataE - _ZN34_INTERNAL_7eca7432_4_k_cu_5da7f23a4cuda3std3__419piecewise_constructE)
_ZN34_INTERNAL_7eca7432_4_k_cu_5da7f23a4cuda3std3__419piecewise_constructE:
	.zero		1
	.type		_ZN34_INTERNAL_7eca7432_4_k_cu_5da7f23a4cuda3std6ranges3__45__cpo5cdataE,@object
	.size		_ZN34_INTERNAL_7eca7432_4_k_cu_5da7f23a4cuda3std6ranges3__45__cpo5cdataE,(_ZN34_INTERNAL_7eca7432_4_k_cu_5da7f23a6thrust24THRUST_300001_SM_1000_NS12placeholders2_8E - _ZN34_INTERNAL_7eca7432_4_k_cu_5da7f23a4cuda3std6ranges3__45__cpo5cdataE)
_ZN34_INTERNAL_7eca7432_4_k_cu_5da7f23a4cuda3std6ranges3__45__cpo5cdataE:
	.zero		1
	.type		_ZN34_INTERNAL_7eca7432_4_k_cu_5da7f23a6thrust24THRUST_300001_SM_1000_NS12placeholders2_8E,@object
	.size		_ZN34_INTERNAL_7eca7432_4_k_cu_5da7f23a6thrust24THRUST_300001_SM_1000_NS12placeholders2_8E,(_ZN34_INTERNAL_7eca7432_4_k_cu_5da7f23a4cuda3std3__45__cpo4rendE - _ZN34_INTERNAL_7eca7432_4_k_cu_5da7f23a6thrust24THRUST_300001_SM_1000_NS12placeholders2_8E)
_ZN34_INTERNAL_7eca7432_4_k_cu_5da7f23a6thrust24THRUST_300001_SM_1000_NS12placeholders2_8E:
	.zero		1
	.type		_ZN34_INTERNAL_7eca7432_4_k_cu_5da7f23a4cuda3std3__45__cpo4rendE,@object
	.size		_ZN34_INTERNAL_7eca7432_4_k_cu_5da7f23a4cuda3std3__45__cpo4rendE,(_ZN34_INTERNAL_7eca7432_4_k_cu_5da7f23a4cuda3std6ranges3__45__cpo9iter_swapE - _ZN34_INTERNAL_7eca7432_4_k_cu_5da7f23a4cuda3std3__45__cpo4rendE)
_ZN34_INTERNAL_7eca7432_4_k_cu_5da7f23a4cuda3std3__45__cpo4rendE:
	.zero		1
	.type		_ZN34_INTERNAL_7eca7432_4_k_cu_5da7f23a4cuda3std6ranges3__45__cpo9iter_swapE,@object
	.size		_ZN34_INTERNAL_7eca7432_4_k_cu_5da7f23a4cuda3std6ranges3__45__cpo9iter_swapE,(_ZN34_INTERNAL_7eca7432_4_k_cu_5da7f23a4cuda3std3__48unexpectE - _ZN34_INTERNAL_7eca7432_4_k_cu_5da7f23a4cuda3std6ranges3__45__cpo9iter_swapE)
_ZN34_INTERNAL_7eca7432_4_k_cu_5da7f23a4cuda3std6ranges3__45__cpo9iter_swapE:
	.zero		1
	.type		_ZN34_INTERNAL_7eca7432_4_k_cu_5da7f23a4cuda3std3__48unexpectE,@object
	.size		_ZN34_INTERNAL_7eca7432_4_k_cu_5da7f23a4cuda3std3__48unexpectE,(_ZN34_INTERNAL_7eca7432_4_k_cu_5da7f23a6thrust24THRUST_300001_SM_1000_NS6system6detail10sequential3seqE - _ZN34_INTERNAL_7eca7432_4_k_cu_5da7f23a4cuda3std3__48unexpectE)
_ZN34_INTERNAL_7eca7432_4_k_cu_5da7f23a4cuda3std3__48unexpectE:
	.zero		1
	.type		_ZN34_INTERNAL_7eca7432_4_k_cu_5da7f23a6thrust24THRUST_300001_SM_1000_NS6system6detail10sequential3seqE,@object
	.size		_ZN34_INTERNAL_7eca7432_4_k_cu_5da7f23a6thrust24THRUST_300001_SM_1000_NS6system6detail10sequential3seqE,(.L_38 - _ZN34_INTERNAL_7eca7432_4_k_cu_5da7f23a6thrust24THRUST_300001_SM_1000_NS6system6detail10sequential3seqE)
_ZN34_INTERNAL_7eca7432_4_k_cu_5da7f23a6thrust24THRUST_300001_SM_1000_NS6system6detail10sequential3seqE:
	.zero		1
.L_38:


//--------------------- .nv.shared._Z24compute_median_bandwidthPKfPfi --------------------------
	.section	.nv.shared._Z24compute_median_bandwidthPKfPfi,"aw",@nobits
	.sectionflags	@""
	.align	16
	.zero		1024


//--------------------- .nv.shared._Z24simple_likelihood_updatePffffi --------------------------
	.section	.nv.shared._Z24simple_likelihood_updatePffffi,"aw",@nobits
	.sectionflags	@""
	.align	16
	.zero		1024


//--------------------- .nv.shared._Z19simple_predict_stepPfS_P17curandStateXORWOWfffi --------------------------
	.section	.nv.shared._Z19simple_predict_stepPfS_P17curandStateXORWOWfffi,"aw",@nobits
	.sectionflags	@""
	.align	16
	.zero		1024


//--------------------- .nv.shared._Z25init_particles_stationaryPfP17curandStateXORWOWfffyi --------------------------
	.section	.nv.shared._Z25init_particles_stationaryPfP17curandStateXORWOWfffyi,"aw",@nobits
	.sectionflags	@""
	.align	16
	.zero		1024


//--------------------- .nv.shared._Z23svpf_array_stats_kernelPKfPfi --------------------------
	.section	.nv.shared._Z23svpf_array_stats_kernelPKfPfi,"aw",@nobits
	.sectionflags	@""
	.align	16
.nv.shared._Z23svpf_array_stats_kernelPKfPfi:
	.zero		1040


//--------------------- .nv.shared._Z25svpf_local_density_kernelPKfPfS1_fii --------------------------
	.section	.nv.shared._Z25svpf_local_density_kernelPKfPfS1_fii,"aw",@nobits
	.sectionflags	@""
	.align	16
	.zero		1024


//--------------------- .nv.constant0._ZN3cub18CUB_300001_SM_10006detail11EmptyKernelIvEEvv --------------------------
	.section	.nv.constant0._ZN3cub18CUB_300001_SM_10006detail11EmptyKernelIvEEvv,"a",@progbits
	.sectionflags	@""
	.align	4
.nv.constant0._ZN3cub18CUB_300001_SM_10006detail11EmptyKernelIvEEvv:
	.zero		896


//--------------------- .nv.constant0._Z24compute_median_bandwidthPKfPfi --------------------------
	.section	.nv.constant0._Z24compute_median_bandwidthPKfPfi,"a",@progbits
	.sectionflags	@""
	.align	4
.nv.constant0._Z24compute_median_bandwidthPKfPfi:
	.zero		916


//--------------------- .nv.constant0._Z24simple_likelihood_updatePffffi --------------------------
	.section	.nv.constant0._Z24simple_likelihood_updatePffffi,"a",@progbits
	.sectionflags	@""
	.align	4
.nv.constant0._Z24simple_likelihood_updatePffffi:
	.zero		920


//--------------------- .nv.constant0._Z19simple_predict_stepPfS_P17curandStateXORWOWfffi --------------------------
	.section	.nv.constant0._Z19simple_predict_stepPfS_P17curandStateXORWOWfffi,"a",@progbits
	.sectionflags	@""
	.align	4
.nv.constant0._Z19simple_predict_stepPfS_P17curandStateXORWOWfffi:
	.zero		936


//--------------------- .nv.constant0._Z25init_particles_stationaryPfP17curandStateXORWOWfffyi --------------------------
	.section	.nv.constant0._Z25init_particles_stationaryPfP17curandStateXORWOWfffyi,"a",@progbits
	.sectionflags	@""
	.align	4
.nv.constant0._Z25init_particles_stationaryPfP17curandStateXORWOWfffyi:
	.zero		940


//--------------------- .nv.constant0._Z23svpf_array_stats_kernelPKfPfi --------------------------
	.section	.nv.constant0._Z23svpf_array_stats_kernelPKfPfi,"a",@progbits
	.sectionflags	@""
	.align	4
.nv.constant0._Z23svpf_array_stats_kernelPKfPfi:
	.zero		916


//--------------------- .nv.constant0._Z25svpf_local_density_kernelPKfPfS1_fii --------------------------
	.section	.nv.constant0._Z25svpf_local_density_kernelPKfPfS1_fii,"a",@progbits
	.sectionflags	@""
	.align	4
.nv.constant0._Z25svpf_local_density_kernelPKfPfS1_fii:
	.zero		932


//--------------------- SYMBOLS --------------------------

	.type		.nv.reservedSmem.offset0,@object
	.size		.nv.reservedSmem.offset0,0x4
	.type		.nv.reservedSmem.cap,@object
	.size		.nv.reservedSmem.cap,0x4
